//
// Generated by NVIDIA NVVM Compiler
//
// Compiler Build ID: CL-36424714
// Cuda compilation tools, release 13.0, V13.0.88
// Based on NVVM 20.0.0
//

.version 9.0
.target sm_100
.address_size 64

	// .globl	_Z14KernelFunctionyy
.func  (.param .b64 func_retval0) __internal_accurate_pow
(
	.param .b64 __internal_accurate_pow_param_0,
	.param .b64 __internal_accurate_pow_param_1
)
;
.global .align 4 .u32 device_offset;

.visible .entry _Z14KernelFunctionyy(
	.param .u64 _Z14KernelFunctionyy_param_0,
	.param .u64 _Z14KernelFunctionyy_param_1
)
{
	.reg .pred 	%p<38>;
	.reg .b32 	%r<109>;
	.reg .b64 	%rd<52>;
	.reg .b64 	%fd<164>;

	ld.param.u64 	%rd22, [_Z14KernelFunctionyy_param_0];
	ld.param.u64 	%rd21, [_Z14KernelFunctionyy_param_1];
	mov.u32 	%r27, %ntid.x;
	mov.u32 	%r28, %ctaid.x;
	mov.u32 	%r29, %tid.x;
	mad.lo.s32 	%r30, %r27, %r28, %r29;
	cvt.u64.u32 	%rd23, %r30;
	mad.lo.s64 	%rd44, %rd22, %rd23, %rd21;
	add.s64 	%rd2, %rd44, %rd22;
	setp.ge.u64 	%p1, %rd44, %rd2;
	@%p1 bra 	$L__BB0_34;
	ld.global.u32 	%r1, [device_offset];
	mov.b32 	%r31, 1127219200;
	mov.b32 	%r32, -2147483648;
	mov.b64 	%fd1, {%r32, %r31};
	mov.f64 	%fd27, 0d4024000000000000;
	{
	.reg .b32 %temp; 
	mov.b64 	{%temp, %r2}, %fd27;
	}
	cvt.s64.s32 	%rd24, %r1;
$L__BB0_2:
	ld.param.u64 	%rd43, [_Z14KernelFunctionyy_param_1];
	setp.ne.s32 	%p2, %r1, 2147483647;
	sub.s64 	%rd4, %rd44, %rd43;
	setp.gt.u64 	%p3, %rd4, %rd24;
	and.pred  	%p4, %p2, %p3;
	@%p4 bra 	$L__BB0_34;
	cvt.rn.f64.u64 	%fd28, %rd44;
	{
	.reg .b32 %temp; 
	mov.b64 	{%temp, %r33}, %fd28;
	}
	{
	.reg .b32 %temp; 
	mov.b64 	{%r34, %temp}, %fd28;
	}
	setp.lt.s32 	%p5, %r33, 1048576;
	mul.f64 	%fd29, %fd28, 0d4350000000000000;
	{
	.reg .b32 %temp; 
	mov.b64 	{%temp, %r35}, %fd29;
	}
	{
	.reg .b32 %temp; 
	mov.b64 	{%r36, %temp}, %fd29;
	}
	selp.f64 	%fd30, %fd29, %fd28, %p5;
	selp.b32 	%r37, %r35, %r33, %p5;
	selp.b32 	%r38, %r36, %r34, %p5;
	add.s32 	%r3, %r37, -1;
	fma.rn.f64 	%fd31, %fd30, 0d7FF0000000000000, 0d7FF0000000000000;
	{
	.reg .b32 %temp; 
	mov.b64 	{%temp, %r39}, %fd30;
	}
	and.b32  	%r40, %r39, 2147483647;
	setp.eq.s32 	%p6, %r40, 0;
	selp.f64 	%fd2, 0dFFF0000000000000, %fd31, %p6;
	selp.b32 	%r41, -1077, -1023, %p5;
	shr.u32 	%r42, %r37, 20;
	add.s32 	%r4, %r41, %r42;
	and.b32  	%r43, %r37, 1048575;
	or.b32  	%r5, %r43, 1072693248;
	mov.b64 	%fd3, {%r38, %r5};
	{
	.reg .b32 %temp; 
	mov.b64 	{%r44, %temp}, %fd3;
	}
	{
	.reg .b32 %temp; 
	mov.b64 	{%temp, %r45}, %fd3;
	}
	add.s32 	%r46, %r45, -1048576;
	mov.b64 	%fd4, {%r44, %r46};
	mov.b64 	%rd46, 0;
	mov.b64 	%rd45, 1;
$L__BB0_4:
	setp.gt.u32 	%p7, %r3, 2146435070;
	mov.f64 	%fd157, %fd2;
	@%p7 bra 	$L__BB0_6;
	setp.gt.u32 	%p8, %r5, 1073127582;
	selp.f64 	%fd32, %fd4, %fd3, %p8;
	selp.u32 	%r47, 1, 0, %p8;
	add.s32 	%r48, %r4, %r47;
	add.f64 	%fd33, %fd32, 0dBFF0000000000000;
	add.f64 	%fd34, %fd32, 0d3FF0000000000000;
	rcp.approx.ftz.f64 	%fd35, %fd34;
	neg.f64 	%fd36, %fd34;
	fma.rn.f64 	%fd37, %fd36, %fd35, 0d3FF0000000000000;
	fma.rn.f64 	%fd38, %fd37, %fd37, %fd37;
	fma.rn.f64 	%fd39, %fd38, %fd35, %fd35;
	mul.f64 	%fd40, %fd33, %fd39;
	fma.rn.f64 	%fd41, %fd33, %fd39, %fd40;
	mul.f64 	%fd42, %fd41, %fd41;
	fma.rn.f64 	%fd43, %fd42, 0d3EB1380B3AE80F1E, 0d3ED0EE258B7A8B04;
	fma.rn.f64 	%fd44, %fd43, %fd42, 0d3EF3B2669F02676F;
	fma.rn.f64 	%fd45, %fd44, %fd42, 0d3F1745CBA9AB0956;
	fma.rn.f64 	%fd46, %fd45, %fd42, 0d3F3C71C72D1B5154;
	fma.rn.f64 	%fd47, %fd46, %fd42, 0d3F624924923BE72D;
	fma.rn.f64 	%fd48, %fd47, %fd42, 0d3F8999999999A3C4;
	fma.rn.f64 	%fd49, %fd48, %fd42, 0d3FB5555555555554;
	sub.f64 	%fd50, %fd33, %fd41;
	add.f64 	%fd51, %fd50, %fd50;
	neg.f64 	%fd52, %fd41;
	fma.rn.f64 	%fd53, %fd52, %fd33, %fd51;
	mul.f64 	%fd54, %fd39, %fd53;
	mul.f64 	%fd55, %fd42, %fd49;
	fma.rn.f64 	%fd56, %fd55, %fd41, %fd54;
	xor.b32  	%r49, %r48, -2147483648;
	mov.b32 	%r50, 1127219200;
	mov.b64 	%fd57, {%r49, %r50};
	sub.f64 	%fd58, %fd57, %fd1;
	fma.rn.f64 	%fd59, %fd58, 0d3FE62E42FEFA39EF, %fd41;
	fma.rn.f64 	%fd60, %fd58, 0dBFE62E42FEFA39EF, %fd59;
	sub.f64 	%fd61, %fd60, %fd41;
	sub.f64 	%fd62, %fd56, %fd61;
	fma.rn.f64 	%fd63, %fd58, 0d3C7ABC9E3B39803F, %fd62;
	add.f64 	%fd157, %fd59, %fd63;
$L__BB0_6:
	mul.f64 	%fd64, %fd157, 0d3C695355BAAAFAD3;
	fma.rn.f64 	%fd65, %fd157, 0d3FDBCB7B1526E50E, %fd64;
	cvt.rzi.s32.f64 	%r51, %fd65;
	add.s32 	%r52, %r51, 1;
	cvt.s64.s32 	%rd27, %r52;
	setp.ge.u64 	%p9, %rd45, %rd27;
	@%p9 bra 	$L__BB0_29;
	setp.eq.s64 	%p23, %rd44, 0;
	setp.lt.s32 	%p24, %r2, 0;
	cvt.rn.f64.u64 	%fd83, %rd45;
	{
	.reg .b32 %temp; 
	mov.b64 	{%temp, %r64}, %fd83;
	}
	shr.u32 	%r65, %r64, 20;
	and.b32  	%r66, %r65, 2047;
	add.s32 	%r67, %r66, -1012;
	mov.b64 	%rd33, %fd83;
	shl.b64 	%rd34, %rd33, %r67;
	setp.eq.s64 	%p25, %rd34, -9223372036854775808;
	{ // callseq 1, 0
	.param .b64 param0;
	st.param.f64 	[param0], 0d4024000000000000;
	.param .b64 param1;
	st.param.f64 	[param1], %fd83;
	.param .b64 retval0;
	call.uni (retval0), 
	__internal_accurate_pow, 
	(
	param0, 
	param1
	);
	ld.param.f64 	%fd84, [retval0];
	} // callseq 1
	neg.f64 	%fd86, %fd84;
	selp.f64 	%fd87, %fd86, %fd84, %p25;
	selp.f64 	%fd88, %fd87, %fd84, %p24;
	cvt.rzi.u64.f64 	%rd7, %fd88;
	mov.b64 	%rd50, 0;
	@%p23 bra 	$L__BB0_28;
	mov.b64 	%rd50, 0;
	mov.u64 	%rd47, %rd44;
$L__BB0_9:
	cvt.rn.f64.u64 	%fd158, %rd47;
	{
	.reg .b32 %temp; 
	mov.b64 	{%temp, %r101}, %fd158;
	}
	{
	.reg .b32 %temp; 
	mov.b64 	{%r102, %temp}, %fd158;
	}
	setp.gt.s32 	%p26, %r101, 1048575;
	mov.b32 	%r103, -1023;
	@%p26 bra 	$L__BB0_11;
	mul.f64 	%fd158, %fd158, 0d4350000000000000;
	{
	.reg .b32 %temp; 
	mov.b64 	{%temp, %r101}, %fd158;
	}
	{
	.reg .b32 %temp; 
	mov.b64 	{%r102, %temp}, %fd158;
	}
	mov.b32 	%r103, -1077;
$L__BB0_11:
	add.s32 	%r70, %r101, -1;
	setp.gt.u32 	%p27, %r70, 2146435070;
	@%p27 bra 	$L__BB0_15;
	shr.u32 	%r73, %r101, 20;
	add.s32 	%r104, %r103, %r73;
	and.b32  	%r74, %r101, 1048575;
	or.b32  	%r75, %r74, 1072693248;
	mov.b64 	%fd159, {%r102, %r75};
	setp.lt.u32 	%p29, %r75, 1073127583;
	@%p29 bra 	$L__BB0_14;
	{
	.reg .b32 %temp; 
	mov.b64 	{%r76, %temp}, %fd159;
	}
	{
	.reg .b32 %temp; 
	mov.b64 	{%temp, %r77}, %fd159;
	}
	add.s32 	%r78, %r77, -1048576;
	mov.b64 	%fd159, {%r76, %r78};
	add.s32 	%r104, %r104, 1;
$L__BB0_14:
	add.f64 	%fd90, %fd159, 0dBFF0000000000000;
	add.f64 	%fd91, %fd159, 0d3FF0000000000000;
	rcp.approx.ftz.f64 	%fd92, %fd91;
	neg.f64 	%fd93, %fd91;
	fma.rn.f64 	%fd94, %fd93, %fd92, 0d3FF0000000000000;
	fma.rn.f64 	%fd95, %fd94, %fd94, %fd94;
	fma.rn.f64 	%fd96, %fd95, %fd92, %fd92;
	mul.f64 	%fd97, %fd90, %fd96;
	fma.rn.f64 	%fd98, %fd90, %fd96, %fd97;
	mul.f64 	%fd99, %fd98, %fd98;
	fma.rn.f64 	%fd100, %fd99, 0d3EB1380B3AE80F1E, 0d3ED0EE258B7A8B04;
	fma.rn.f64 	%fd101, %fd100, %fd99, 0d3EF3B2669F02676F;
	fma.rn.f64 	%fd102, %fd101, %fd99, 0d3F1745CBA9AB0956;
	fma.rn.f64 	%fd103, %fd102, %fd99, 0d3F3C71C72D1B5154;
	fma.rn.f64 	%fd104, %fd103, %fd99, 0d3F624924923BE72D;
	fma.rn.f64 	%fd105, %fd104, %fd99, 0d3F8999999999A3C4;
	fma.rn.f64 	%fd106, %fd105, %fd99, 0d3FB5555555555554;
	sub.f64 	%fd107, %fd90, %fd98;
	add.f64 	%fd108, %fd107, %fd107;
	neg.f64 	%fd109, %fd98;
	fma.rn.f64 	%fd110, %fd109, %fd90, %fd108;
	mul.f64 	%fd111, %fd96, %fd110;
	mul.f64 	%fd112, %fd99, %fd106;
	fma.rn.f64 	%fd113, %fd112, %fd98, %fd111;
	xor.b32  	%r79, %r104, -2147483648;
	mov.b32 	%r80, 1127219200;
	mov.b64 	%fd114, {%r79, %r80};
	sub.f64 	%fd115, %fd114, %fd1;
	fma.rn.f64 	%fd116, %fd115, 0d3FE62E42FEFA39EF, %fd98;
	fma.rn.f64 	%fd117, %fd115, 0dBFE62E42FEFA39EF, %fd116;
	sub.f64 	%fd118, %fd117, %fd98;
	sub.f64 	%fd119, %fd113, %fd118;
	fma.rn.f64 	%fd120, %fd115, 0d3C7ABC9E3B39803F, %fd119;
	add.f64 	%fd160, %fd116, %fd120;
	bra.uni 	$L__BB0_16;
$L__BB0_15:
	fma.rn.f64 	%fd89, %fd158, 0d7FF0000000000000, 0d7FF0000000000000;
	{
	.reg .b32 %temp; 
	mov.b64 	{%temp, %r71}, %fd158;
	}
	and.b32  	%r72, %r71, 2147483647;
	setp.eq.s32 	%p28, %r72, 0;
	selp.f64 	%fd160, 0dFFF0000000000000, %fd89, %p28;
$L__BB0_16:
	mul.f64 	%fd121, %fd160, 0d3C695355BAAAFAD3;
	fma.rn.f64 	%fd122, %fd160, 0d3FDBCB7B1526E50E, %fd121;
	cvt.rzi.s32.f64 	%r81, %fd122;
	add.s32 	%r82, %r81, 1;
	cvt.s64.s32 	%rd37, %r82;
	setp.gt.u64 	%p30, %rd45, %rd37;
	@%p30 bra 	$L__BB0_28;
	or.b64  	%rd38, %rd47, %rd7;
	and.b64  	%rd39, %rd38, -4294967296;
	setp.ne.s64 	%p31, %rd39, 0;
	@%p31 bra 	$L__BB0_19;
	cvt.u32.u64 	%r83, %rd7;
	cvt.u32.u64 	%r84, %rd47;
	rem.u32 	%r85, %r84, %r83;
	cvt.u64.u32 	%rd49, %r85;
	bra.uni 	$L__BB0_20;
$L__BB0_19:
	rem.u64 	%rd49, %rd47, %rd7;
$L__BB0_20:
	cvt.rn.f64.u64 	%fd161, %rd49;
	{
	.reg .b32 %temp; 
	mov.b64 	{%temp, %r105}, %fd161;
	}
	{
	.reg .b32 %temp; 
	mov.b64 	{%r106, %temp}, %fd161;
	}
	setp.gt.s32 	%p32, %r105, 1048575;
	mov.b32 	%r107, -1023;
	@%p32 bra 	$L__BB0_22;
	mul.f64 	%fd161, %fd161, 0d4350000000000000;
	{
	.reg .b32 %temp; 
	mov.b64 	{%temp, %r105}, %fd161;
	}
	{
	.reg .b32 %temp; 
	mov.b64 	{%r106, %temp}, %fd161;
	}
	mov.b32 	%r107, -1077;
$L__BB0_22:
	add.s32 	%r88, %r105, -1;
	setp.gt.u32 	%p33, %r88, 2146435070;
	@%p33 bra 	$L__BB0_26;
	shr.u32 	%r91, %r105, 20;
	add.s32 	%r108, %r107, %r91;
	and.b32  	%r92, %r105, 1048575;
	or.b32  	%r93, %r92, 1072693248;
	mov.b64 	%fd162, {%r106, %r93};
	setp.lt.u32 	%p35, %r93, 1073127583;
	@%p35 bra 	$L__BB0_25;
	{
	.reg .b32 %temp; 
	mov.b64 	{%r94, %temp}, %fd162;
	}
	{
	.reg .b32 %temp; 
	mov.b64 	{%temp, %r95}, %fd162;
	}
	add.s32 	%r96, %r95, -1048576;
	mov.b64 	%fd162, {%r94, %r96};
	add.s32 	%r108, %r108, 1;
$L__BB0_25:
	add.f64 	%fd124, %fd162, 0dBFF0000000000000;
	add.f64 	%fd125, %fd162, 0d3FF0000000000000;
	rcp.approx.ftz.f64 	%fd126, %fd125;
	neg.f64 	%fd127, %fd125;
	fma.rn.f64 	%fd128, %fd127, %fd126, 0d3FF0000000000000;
	fma.rn.f64 	%fd129, %fd128, %fd128, %fd128;
	fma.rn.f64 	%fd130, %fd129, %fd126, %fd126;
	mul.f64 	%fd131, %fd124, %fd130;
	fma.rn.f64 	%fd132, %fd124, %fd130, %fd131;
	mul.f64 	%fd133, %fd132, %fd132;
	fma.rn.f64 	%fd134, %fd133, 0d3EB1380B3AE80F1E, 0d3ED0EE258B7A8B04;
	fma.rn.f64 	%fd135, %fd134, %fd133, 0d3EF3B2669F02676F;
	fma.rn.f64 	%fd136, %fd135, %fd133, 0d3F1745CBA9AB0956;
	fma.rn.f64 	%fd137, %fd136, %fd133, 0d3F3C71C72D1B5154;
	fma.rn.f64 	%fd138, %fd137, %fd133, 0d3F624924923BE72D;
	fma.rn.f64 	%fd139, %fd138, %fd133, 0d3F8999999999A3C4;
	fma.rn.f64 	%fd140, %fd139, %fd133, 0d3FB5555555555554;
	sub.f64 	%fd141, %fd124, %fd132;
	add.f64 	%fd142, %fd141, %fd141;
	neg.f64 	%fd143, %fd132;
	fma.rn.f64 	%fd144, %fd143, %fd124, %fd142;
	mul.f64 	%fd145, %fd130, %fd144;
	mul.f64 	%fd146, %fd133, %fd140;
	fma.rn.f64 	%fd147, %fd146, %fd132, %fd145;
	xor.b32  	%r97, %r108, -2147483648;
	mov.b32 	%r98, 1127219200;
	mov.b64 	%fd148, {%r97, %r98};
	sub.f64 	%fd149, %fd148, %fd1;
	fma.rn.f64 	%fd150, %fd149, 0d3FE62E42FEFA39EF, %fd132;
	fma.rn.f64 	%fd151, %fd149, 0dBFE62E42FEFA39EF, %fd150;
	sub.f64 	%fd152, %fd151, %fd132;
	sub.f64 	%fd153, %fd147, %fd152;
	fma.rn.f64 	%fd154, %fd149, 0d3C7ABC9E3B39803F, %fd153;
	add.f64 	%fd163, %fd150, %fd154;
	bra.uni 	$L__BB0_27;
$L__BB0_26:
	fma.rn.f64 	%fd123, %fd161, 0d7FF0000000000000, 0d7FF0000000000000;
	{
	.reg .b32 %temp; 
	mov.b64 	{%temp, %r89}, %fd161;
	}
	and.b32  	%r90, %r89, 2147483647;
	setp.eq.s32 	%p34, %r90, 0;
	selp.f64 	%fd163, 0dFFF0000000000000, %fd123, %p34;
$L__BB0_27:
	mul.f64 	%fd155, %fd163, 0d3C695355BAAAFAD3;
	fma.rn.f64 	%fd156, %fd163, 0d3FDBCB7B1526E50E, %fd155;
	cvt.rzi.s32.f64 	%r99, %fd156;
	add.s32 	%r100, %r99, 1;
	cvt.s64.s32 	%rd40, %r100;
	setp.eq.s64 	%p36, %rd45, %rd40;
	selp.b64 	%rd41, %rd49, 0, %p36;
	add.s64 	%rd50, %rd41, %rd50;
	mul.hi.u64 	%rd42, %rd47, -3689348814741910323;
	shr.u64 	%rd14, %rd42, 3;
	setp.gt.u64 	%p37, %rd47, 9;
	mov.u64 	%rd47, %rd14;
	@%p37 bra 	$L__BB0_9;
$L__BB0_28:
	add.s64 	%rd46, %rd50, %rd46;
	add.s64 	%rd45, %rd45, 1;
	bra.uni 	$L__BB0_4;
$L__BB0_29:
	setp.lt.u64 	%p10, %rd46, 2;
	@%p10 bra 	$L__BB0_33;
	cvt.rn.f64.u64 	%fd25, %rd46;
	{
	.reg .b32 %temp; 
	mov.b64 	{%temp, %r26}, %fd25;
	}
	mov.b64 	%rd51, 2;
$L__BB0_31:
	setp.lt.s32 	%p11, %r26, 0;
	cvt.rn.f64.u64 	%fd66, %rd51;
	rcp.rn.f64 	%fd67, %fd66;
	{
	.reg .b32 %temp; 
	mov.b64 	{%temp, %r53}, %fd67;
	}
	shr.u32 	%r54, %r53, 20;
	and.b32  	%r55, %r54, 2047;
	add.s32 	%r56, %r55, -1012;
	mov.b64 	%rd29, %fd67;
	shl.b64 	%rd30, %rd29, %r56;
	setp.eq.s64 	%p12, %rd30, -9223372036854775808;
	{ // callseq 0, 0
	.param .b64 param0;
	st.param.f64 	[param0], %fd25;
	.param .b64 param1;
	st.param.f64 	[param1], %fd67;
	.param .b64 retval0;
	call.uni (retval0), 
	__internal_accurate_pow, 
	(
	param0, 
	param1
	);
	ld.param.f64 	%fd69, [retval0];
	} // callseq 0
	neg.f64 	%fd71, %fd69;
	selp.f64 	%fd72, %fd71, %fd69, %p12;
	selp.f64 	%fd73, %fd72, %fd69, %p11;
	cvt.rzi.f64.f64 	%fd74, %fd67;
	setp.neu.f64 	%p13, %fd67, %fd74;
	selp.f64 	%fd76, 0dFFF8000000000000, %fd73, %p13;
	selp.f64 	%fd77, %fd76, %fd73, %p11;
	add.f64 	%fd78, %fd67, %fd25;
	{
	.reg .b32 %temp; 
	mov.b64 	{%temp, %r57}, %fd78;
	}
	and.b32  	%r58, %r57, 2146435072;
	setp.eq.s32 	%p14, %r58, 2146435072;
	setp.eq.f64 	%p15, %fd67, 0d7FF0000000000000;
	setp.lt.s32 	%p16, %r53, 0;
	selp.b32 	%r59, 0, 2146435072, %p16;
	mov.b32 	%r60, 0;
	mov.b64 	%fd79, {%r60, %r59};
	selp.f64 	%fd80, %fd79, %fd77, %p15;
	selp.f64 	%fd81, %fd80, %fd77, %p14;
	setp.eq.f64 	%p17, %fd67, 0d0000000000000000;
	selp.f64 	%fd26, 0d3FF0000000000000, %fd81, %p17;
	cvt.rzi.s32.f64 	%r61, %fd26;
	cvt.rn.f64.s32 	%fd82, %r61;
	setp.eq.f64 	%p18, %fd26, %fd82;
	@%p18 bra 	$L__BB0_35;
	setp.lt.f64 	%p19, %fd26, 0d4000000000000000;
	setp.gt.f64 	%p20, %fd26, 0d3FF0000000000000;
	and.pred  	%p21, %p19, %p20;
	add.s64 	%rd51, %rd51, 1;
	@%p21 bra 	$L__BB0_33;
	bra.uni 	$L__BB0_31;
$L__BB0_33:
	add.s64 	%rd44, %rd44, 1;
	setp.ne.s64 	%p22, %rd44, %rd2;
	@%p22 bra 	$L__BB0_2;
$L__BB0_34:
	ret;
$L__BB0_35:
	cvt.u32.u64 	%r62, %rd4;
	atom.global.min.s32 	%r63, [device_offset], %r62;
	bra.uni 	$L__BB0_34;

}
.func  (.param .b64 func_retval0) __internal_accurate_pow(
	.param .b64 __internal_accurate_pow_param_0,
	.param .b64 __internal_accurate_pow_param_1
)
{
	.reg .pred 	%p<8>;
	.reg .b32 	%r<49>;
	.reg .b32 	%f<3>;
	.reg .b64 	%fd<109>;

	ld.param.f64 	%fd10, [__internal_accurate_pow_param_0];
	ld.param.f64 	%fd11, [__internal_accurate_pow_param_1];
	{
	.reg .b32 %temp; 
	mov.b64 	{%temp, %r46}, %fd10;
	}
	{
	.reg .b32 %temp; 
	mov.b64 	{%r45, %temp}, %fd10;
	}
	shr.u32 	%r47, %r46, 20;
	setp.gt.u32 	%p1, %r46, 1048575;
	@%p1 bra 	$L__BB1_2;
	mul.f64 	%fd12, %fd10, 0d4350000000000000;
	{
	.reg .b32 %temp; 
	mov.b64 	{%temp, %r46}, %fd12;
	}
	{
	.reg .b32 %temp; 
	mov.b64 	{%r45, %temp}, %fd12;
	}
	shr.u32 	%r16, %r46, 20;
	add.s32 	%r47, %r16, -54;
$L__BB1_2:
	add.s32 	%r48, %r47, -1023;
	and.b32  	%r17, %r46, -2146435073;
	or.b32  	%r18, %r17, 1072693248;
	mov.b64 	%fd107, {%r45, %r18};
	setp.lt.u32 	%p2, %r18, 1073127583;
	@%p2 bra 	$L__BB1_4;
	{
	.reg .b32 %temp; 
	mov.b64 	{%r19, %temp}, %fd107;
	}
	{
	.reg .b32 %temp; 
	mov.b64 	{%temp, %r20}, %fd107;
	}
	add.s32 	%r21, %r20, -1048576;
	mov.b64 	%fd107, {%r19, %r21};
	add.s32 	%r48, %r47, -1022;
$L__BB1_4:
	add.f64 	%fd13, %fd107, 0dBFF0000000000000;
	add.f64 	%fd14, %fd107, 0d3FF0000000000000;
	rcp.approx.ftz.f64 	%fd15, %fd14;
	neg.f64 	%fd16, %fd14;
	fma.rn.f64 	%fd17, %fd16, %fd15, 0d3FF0000000000000;
	fma.rn.f64 	%fd18, %fd17, %fd17, %fd17;
	fma.rn.f64 	%fd19, %fd18, %fd15, %fd15;
	mul.f64 	%fd20, %fd13, %fd19;
	fma.rn.f64 	%fd21, %fd13, %fd19, %fd20;
	mul.f64 	%fd22, %fd21, %fd21;
	fma.rn.f64 	%fd23, %fd22, 0d3EB0F5FF7D2CAFE2, 0d3ED0F5D241AD3B5A;
	fma.rn.f64 	%fd24, %fd23, %fd22, 0d3EF3B20A75488A3F;
	fma.rn.f64 	%fd25, %fd24, %fd22, 0d3F1745CDE4FAECD5;
	fma.rn.f64 	%fd26, %fd25, %fd22, 0d3F3C71C7258A578B;
	fma.rn.f64 	%fd27, %fd26, %fd22, 0d3F6249249242B910;
	fma.rn.f64 	%fd28, %fd27, %fd22, 0d3F89999999999DFB;
	sub.f64 	%fd29, %fd13, %fd21;
	add.f64 	%fd30, %fd29, %fd29;
	neg.f64 	%fd31, %fd21;
	fma.rn.f64 	%fd32, %fd31, %fd13, %fd30;
	mul.f64 	%fd33, %fd19, %fd32;
	fma.rn.f64 	%fd34, %fd22, %fd28, 0d3FB5555555555555;
	mov.f64 	%fd35, 0d3FB5555555555555;
	sub.f64 	%fd36, %fd35, %fd34;
	fma.rn.f64 	%fd37, %fd22, %fd28, %fd36;
	add.f64 	%fd38, %fd37, 0dBC46A4CB00B9E7B0;
	add.f64 	%fd39, %fd34, %fd38;
	sub.f64 	%fd40, %fd34, %fd39;
	add.f64 	%fd41, %fd38, %fd40;
	mul.rn.f64 	%fd42, %fd21, %fd21;
	neg.f64 	%fd43, %fd42;
	fma.rn.f64 	%fd44, %fd21, %fd21, %fd43;
	{
	.reg .b32 %temp; 
	mov.b64 	{%r22, %temp}, %fd33;
	}
	{
	.reg .b32 %temp; 
	mov.b64 	{%temp, %r23}, %fd33;
	}
	add.s32 	%r24, %r23, 1048576;
	mov.b64 	%fd45, {%r22, %r24};
	fma.rn.f64 	%fd46, %fd21, %fd45, %fd44;
	mul.rn.f64 	%fd47, %fd42, %fd21;
	neg.f64 	%fd48, %fd47;
	fma.rn.f64 	%fd49, %fd42, %fd21, %fd48;
	fma.rn.f64 	%fd50, %fd42, %fd33, %fd49;
	fma.rn.f64 	%fd51, %fd46, %fd21, %fd50;
	mul.rn.f64 	%fd52, %fd39, %fd47;
	neg.f64 	%fd53, %fd52;
	fma.rn.f64 	%fd54, %fd39, %fd47, %fd53;
	fma.rn.f64 	%fd55, %fd39, %fd51, %fd54;
	fma.rn.f64 	%fd56, %fd41, %fd47, %fd55;
	add.f64 	%fd57, %fd52, %fd56;
	sub.f64 	%fd58, %fd52, %fd57;
	add.f64 	%fd59, %fd56, %fd58;
	add.f64 	%fd60, %fd21, %fd57;
	sub.f64 	%fd61, %fd21, %fd60;
	add.f64 	%fd62, %fd57, %fd61;
	add.f64 	%fd63, %fd59, %fd62;
	add.f64 	%fd64, %fd33, %fd63;
	add.f64 	%fd65, %fd60, %fd64;
	sub.f64 	%fd66, %fd60, %fd65;
	add.f64 	%fd67, %fd64, %fd66;
	xor.b32  	%r25, %r48, -2147483648;
	mov.b32 	%r26, 1127219200;
	mov.b64 	%fd68, {%r25, %r26};
	mov.b32 	%r27, -2147483648;
	mov.b64 	%fd69, {%r27, %r26};
	sub.f64 	%fd70, %fd68, %fd69;
	fma.rn.f64 	%fd71, %fd70, 0d3FE62E42FEFA39EF, %fd65;
	fma.rn.f64 	%fd72, %fd70, 0dBFE62E42FEFA39EF, %fd71;
	sub.f64 	%fd73, %fd72, %fd65;
	sub.f64 	%fd74, %fd67, %fd73;
	fma.rn.f64 	%fd75, %fd70, 0d3C7ABC9E3B39803F, %fd74;
	add.f64 	%fd76, %fd71, %fd75;
	sub.f64 	%fd77, %fd71, %fd76;
	add.f64 	%fd78, %fd75, %fd77;
	{
	.reg .b32 %temp; 
	mov.b64 	{%temp, %r28}, %fd11;
	}
	{
	.reg .b32 %temp; 
	mov.b64 	{%r29, %temp}, %fd11;
	}
	shl.b32 	%r30, %r28, 1;
	setp.gt.u32 	%p3, %r30, -33554433;
	and.b32  	%r31, %r28, -15728641;
	selp.b32 	%r32, %r31, %r28, %p3;
	mov.b64 	%fd79, {%r29, %r32};
	mul.rn.f64 	%fd80, %fd76, %fd79;
	neg.f64 	%fd81, %fd80;
	fma.rn.f64 	%fd82, %fd76, %fd79, %fd81;
	fma.rn.f64 	%fd83, %fd78, %fd79, %fd82;
	add.f64 	%fd4, %fd80, %fd83;
	sub.f64 	%fd84, %fd80, %fd4;
	add.f64 	%fd5, %fd83, %fd84;
	fma.rn.f64 	%fd85, %fd4, 0d3FF71547652B82FE, 0d4338000000000000;
	{
	.reg .b32 %temp; 
	mov.b64 	{%r13, %temp}, %fd85;
	}
	mov.f64 	%fd86, 0dC338000000000000;
	add.rn.f64 	%fd87, %fd85, %fd86;
	fma.rn.f64 	%fd88, %fd87, 0dBFE62E42FEFA39EF, %fd4;
	fma.rn.f64 	%fd89, %fd87, 0dBC7ABC9E3B39803F, %fd88;
	fma.rn.f64 	%fd90, %fd89, 0d3E5ADE1569CE2BDF, 0d3E928AF3FCA213EA;
	fma.rn.f64 	%fd91, %fd90, %fd89, 0d3EC71DEE62401315;
	fma.rn.f64 	%fd92, %fd91, %fd89, 0d3EFA01997C89EB71;
	fma.rn.f64 	%fd93, %fd92, %fd89, 0d3F2A01A014761F65;
	fma.rn.f64 	%fd94, %fd93, %fd89, 0d3F56C16C1852B7AF;
	fma.rn.f64 	%fd95, %fd94, %fd89, 0d3F81111111122322;
	fma.rn.f64 	%fd96, %fd95, %fd89, 0d3FA55555555502A1;
	fma.rn.f64 	%fd97, %fd96, %fd89, 0d3FC5555555555511;
	fma.rn.f64 	%fd98, %fd97, %fd89, 0d3FE000000000000B;
	fma.rn.f64 	%fd99, %fd98, %fd89, 0d3FF0000000000000;
	fma.rn.f64 	%fd100, %fd99, %fd89, 0d3FF0000000000000;
	{
	.reg .b32 %temp; 
	mov.b64 	{%r14, %temp}, %fd100;
	}
	{
	.reg .b32 %temp; 
	mov.b64 	{%temp, %r15}, %fd100;
	}
	shl.b32 	%r33, %r13, 20;
	add.s32 	%r34, %r33, %r15;
	mov.b64 	%fd108, {%r14, %r34};
	{
	.reg .b32 %temp; 
	mov.b64 	{%temp, %r35}, %fd4;
	}
	mov.b32 	%f2, %r35;
	abs.f32 	%f1, %f2;
	setp.lt.f32 	%p4, %f1, 0f4086232B;
	@%p4 bra 	$L__BB1_7;
	setp.lt.f64 	%p5, %fd4, 0d0000000000000000;
	add.f64 	%fd101, %fd4, 0d7FF0000000000000;
	selp.f64 	%fd108, 0d0000000000000000, %fd101, %p5;
	setp.geu.f32 	%p6, %f1, 0f40874800;
	@%p6 bra 	$L__BB1_7;
	shr.u32 	%r36, %r13, 31;
	add.s32 	%r37, %r13, %r36;
	shr.s32 	%r38, %r37, 1;
	shl.b32 	%r39, %r38, 20;
	add.s32 	%r40, %r15, %r39;
	mov.b64 	%fd102, {%r14, %r40};
	sub.s32 	%r41, %r13, %r38;
	shl.b32 	%r42, %r41, 20;
	add.s32 	%r43, %r42, 1072693248;
	mov.b32 	%r44, 0;
	mov.b64 	%fd103, {%r44, %r43};
	mul.f64 	%fd108, %fd103, %fd102;
$L__BB1_7:
	abs.f64 	%fd104, %fd108;
	setp.eq.f64 	%p7, %fd104, 0d7FF0000000000000;
	fma.rn.f64 	%fd105, %fd108, %fd5, %fd108;
	selp.f64 	%fd106, %fd108, %fd105, %p7;
	st.param.f64 	[func_retval0], %fd106;
	ret;

}


// ===== COMPILED SASS (sm_100) =====

	.target	sm_100

	.elftype	@"ET_EXEC"


//--------------------- .note.nv.tkinfo           --------------------------
	.section	.note.nv.tkinfo,"",@"SHT_NOTE"
	.sectionflags	@"SHF_NOTE_NV_TKINFO"
	.tkinfo
        /*0018*/ 	.word	0x00000002
        /*0030*/ 	.string	""
        /*0030*/ 	.string	"ptxas"
        /*0030*/ 	.string	"Cuda compilation tools, release 13.0, V13.0.88"
        /*0030*/ 	.string	"Build cuda_13.0.r13.0/compiler.36424714_0"
        /*0030*/ 	.string	"-arch sm_100 -m 64 "



//--------------------- .note.nv.cuinfo           --------------------------
	.section	.note.nv.cuinfo,"",@"SHT_NOTE"
	.sectionflags	@"SHF_NOTE_NV_CUINFO"
        /*0018*/ 	.short	0x0002
        /*001a*/ 	.short	0x0064
        /*001c*/ 	.short	0x0082
	.zero		2


//--------------------- .nv.info                  --------------------------
	.section	.nv.info,"",@"SHT_CUDA_INFO"
	.align	4


	//----- nvinfo : EIATTR_REGCOUNT
	.align		4
        /*0000*/ 	.byte	0x04, 0x2f
        /*0002*/ 	.short	(.L_2 - .L_1)
	.align		4
.L_1:
        /*0004*/ 	.word	index@(_Z14KernelFunctionyy)
        /*0008*/ 	.word	0x0000002c


	//----- nvinfo : EIATTR_FRAME_SIZE
	.align		4
.L_2:
        /*000c*/ 	.byte	0x04, 0x11
        /*000e*/ 	.short	(.L_4 - .L_3)
	.align		4
.L_3:
        /*0010*/ 	.word	index@($_Z14KernelFunctionyy$__internal_accurate_pow)
        /*0014*/ 	.word	0x00000000


	//----- nvinfo : EIATTR_FRAME_SIZE
	.align		4
.L_4:
        /*0018*/ 	.byte	0x04, 0x11
        /*001a*/ 	.short	(.L_6 - .L_5)
	.align		4
.L_5:
        /*001c*/ 	.word	index@($__internal_1_$__cuda_sm20_rem_u64)
        /*0020*/ 	.word	0x00000000


	//----- nvinfo : EIATTR_FRAME_SIZE
	.align		4
.L_6:
        /*0024*/ 	.byte	0x04, 0x11
        /*0026*/ 	.short	(.L_8 - .L_7)
	.align		4
.L_7:
        /*0028*/ 	.word	index@($__internal_0_$__cuda_sm20_dblrcp_rn_slowpath_v3)
        /*002c*/ 	.word	0x00000000


	//----- nvinfo : EIATTR_FRAME_SIZE
	.align		4
.L_8:
        /*0030*/ 	.byte	0x04, 0x11
        /*0032*/ 	.short	(.L_10 - .L_9)
	.align		4
.L_9:
        /*0034*/ 	.word	index@(_Z14KernelFunctionyy)
        /*0038*/ 	.word	0x00000000


	//----- nvinfo : EIATTR_MIN_STACK_SIZE
	.align		4
.L_10:
        /*003c*/ 	.byte	0x04, 0x12
        /*003e*/ 	.short	(.L_12 - .L_11)
	.align		4
.L_11:
        /*0040*/ 	.word	index@(_Z14KernelFunctionyy)
        /*0044*/ 	.word	0x00000000
.L_12:


//--------------------- .nv.compat                --------------------------
	.section	.nv.compat,"",@"SHT_CUDA_COMPAT_INFO"
	.align	4
        /*0000*/ 	.byte	0x02, 0x09, 0x00, 0x00, 0x02, 0x02, 0x01, 0x00, 0x02, 0x05, 0x05, 0x00, 0x03, 0x07, 0x01, 0x01
        /*0010*/ 	.byte	0x02, 0x03, 0x00, 0x00, 0x02, 0x06, 0x01, 0x00, 0x04, 0x0b, 0x08, 0x00, 0x01, 0x00, 0x00, 0x00
        /*0020*/ 	.byte	0x00, 0x00, 0x00, 0x00


//--------------------- .nv.info._Z14KernelFunctionyy --------------------------
	.section	.nv.info._Z14KernelFunctionyy,"",@"SHT_CUDA_INFO"
	.sectionflags	@""
	.align	4


	//----- nvinfo : EIATTR_CUDA_API_VERSION
	.align		4
        /*0000*/ 	.byte	0x04, 0x37
        /*0002*/ 	.short	(.L_14 - .L_13)
.L_13:
        /*0004*/ 	.word	0x00000082


	//----- nvinfo : EIATTR_KPARAM_INFO
	.align		4
.L_14:
        /*0008*/ 	.byte	0x04, 0x17
        /*000a*/ 	.short	(.L_16 - .L_15)
.L_15:
        /*000c*/ 	.word	0x00000000
        /*0010*/ 	.short	0x0001
        /*0012*/ 	.short	0x0008
        /*0014*/ 	.byte	0x00, 0xf0, 0x21, 0x00


	//----- nvinfo : EIATTR_KPARAM_INFO
	.align		4
.L_16:
        /*0018*/ 	.byte	0x04, 0x17
        /*001a*/ 	.short	(.L_18 - .L_17)
.L_17:
        /*001c*/ 	.word	0x00000000
        /*0020*/ 	.short	0x0000
        /*0022*/ 	.short	0x0000
        /*0024*/ 	.byte	0x00, 0xf0, 0x21, 0x00


	//----- nvinfo : EIATTR_SPARSE_MMA_MASK
	.align		4
.L_18:
        /*0028*/ 	.byte	0x03, 0x50
        /*002a*/ 	.short	0x0000


	//----- nvinfo : EIATTR_MAXREG_COUNT
	.align		4
        /*002c*/ 	.byte	0x03, 0x1b
        /*002e*/ 	.short	0x00ff


	//----- nvinfo : EIATTR_MERCURY_ISA_VERSION
	.align		4
        /*0030*/ 	.byte	0x03, 0x5f
        /*0032*/ 	.short	0x0101


	//----- nvinfo : EIATTR_INT_WARP_WIDE_INSTR_OFFSETS
	.align		4
        /*0034*/ 	.byte	0x04, 0x31
        /*0036*/ 	.short	(.L_20 - .L_19)


	//   ....[0]....
.L_19:
        /*0038*/ 	.word	0x00001d20


	//   ....[1]....
        /*003c*/ 	.word	0x00001d30


	//----- nvinfo : EIATTR_VRC_CTA_INIT_COUNT
	.align		4
.L_20:
        /*0040*/ 	.byte	0x02, 0x4a
	.zero		1
	.zero		1


	//----- nvinfo : EIATTR_EXIT_INSTR_OFFSETS
	.align		4
        /*0044*/ 	.byte	0x04, 0x1c
        /*0046*/ 	.short	(.L_22 - .L_21)


	//   ....[0]....
.L_21:
        /*0048*/ 	.word	0x000000d0


	//   ....[1]....
        /*004c*/ 	.word	0x00000190


	//   ....[2]....
        /*0050*/ 	.word	0x00001cf0


	//   ....[3]....
        /*0054*/ 	.word	0x00001d80


	//----- nvinfo : EIATTR_CRS_STACK_SIZE
	.align		4
.L_22:
        /*0058*/ 	.byte	0x04, 0x1e
        /*005a*/ 	.short	(.L_24 - .L_23)
.L_23:
        /*005c*/ 	.word	0x00000000


	//----- nvinfo : EIATTR_CBANK_PARAM_SIZE
	.align		4
.L_24:
        /*0060*/ 	.byte	0x03, 0x19
        /*0062*/ 	.short	0x0010


	//----- nvinfo : EIATTR_PARAM_CBANK
	.align		4
        /*0064*/ 	.byte	0x04, 0x0a
        /*0066*/ 	.short	(.L_26 - .L_25)
	.align		4
.L_25:
        /*0068*/ 	.word	index@(.nv.constant0._Z14KernelFunctionyy)
        /*006c*/ 	.short	0x0380
        /*006e*/ 	.short	0x0010


	//----- nvinfo : EIATTR_SW_WAR
	.align		4
.L_26:
        /*0070*/ 	.byte	0x04, 0x36
        /*0072*/ 	.short	(.L_28 - .L_27)
.L_27:
        /*0074*/ 	.word	0x00000008
.L_28:


//--------------------- .nv.callgraph             --------------------------
	.section	.nv.callgraph,"",@"SHT_CUDA_CALLGRAPH"
	.align	4
	.sectionentsize	8
	.align		4
        /*0000*/ 	.word	0x00000000
	.align		4
        /*0004*/ 	.word	0xffffffff
	.align		4
        /*0008*/ 	.word	0x00000000
	.align		4
        /*000c*/ 	.word	0xfffffffe
	.align		4
        /*0010*/ 	.word	0x00000000
	.align		4
        /*0014*/ 	.word	0xfffffffd
	.align		4
        /*0018*/ 	.word	0x00000000
	.align		4
        /*001c*/ 	.word	0xfffffffc


//--------------------- .nv.constant4             --------------------------
	.section	.nv.constant4,"a",@progbits
	.align	8
	.align		8
.nv.constant4:
        /*0000*/ 	.dword	device_offset


//--------------------- .text._Z14KernelFunctionyy --------------------------
	.section	.text._Z14KernelFunctionyy,"ax",@progbits
	.align	128
        .global         _Z14KernelFunctionyy
        .type           _Z14KernelFunctionyy,@function
        .size           _Z14KernelFunctionyy,(.L_x_34 - _Z14KernelFunctionyy)
        .other          _Z14KernelFunctionyy,@"STO_CUDA_ENTRY STV_DEFAULT"
_Z14KernelFunctionyy:
.text._Z14KernelFunctionyy:
[----:B------:R-:W-:Y:S01]  /*0000*/  LDC R1, c[0x0][0x37c] ;  /* 0x0000df00ff017b82 */ /* 0x000fe20000000800 */
[----:B------:R-:W0:Y:S07]  /*0010*/  S2R R3, SR_CTAID.X ;  /* 0x0000000000037919 */ /* 0x000e2e0000002500 */
[----:B------:R-:W1:Y:S01]  /*0020*/  LDC.64 R6, c[0x0][0x388] ;  /* 0x0000e200ff067b82 */ /* 0x000e620000000a00 */
[----:B------:R-:W0:Y:S01]  /*0030*/  LDCU UR4, c[0x0][0x360] ;  /* 0x00006c00ff0477ac */ /* 0x000e220008000800 */
[----:B------:R-:W0:Y:S01]  /*0040*/  S2R R0, SR_TID.X ;  /* 0x0000000000007919 */ /* 0x000e220000002100 */
[----:B------:R-:W1:Y:S01]  /*0050*/  LDCU.64 UR6, c[0x0][0x380] ;  /* 0x00007000ff0677ac */ /* 0x000e620008000a00 */
[----:B0-----:R-:W-:-:S04]  /*0060*/  IMAD R3, R3, UR4, R0 ;  /* 0x0000000403037c24 */ /* 0x001fc8000f8e0200 */
[----:B-1----:R-:W-:-:S04]  /*0070*/  IMAD.WIDE.U32 R6, R3, UR6, R6 ;  /* 0x0000000603067c25 */ /* 0x002fc8000f8e0006 */
[----:B------:R-:W-:Y:S01]  /*0080*/  IMAD R0, R3, UR7, R7 ;  /* 0x0000000703007c24 */ /* 0x000fe2000f8e0207 */
[----:B------:R-:W-:-:S04]  /*0090*/  IADD3 R2, P0, PT, R6, UR6, RZ ;  /* 0x0000000606027c10 */ /* 0x000fc8000ff1e0ff */
[----:B------:R-:W-:Y:S02]  /*00a0*/  IADD3.X R3, PT, PT, R0, UR7, RZ, P0, !PT ;  /* 0x0000000700037c10 */ /* 0x000fe400087fe4ff */
[----:B------:R-:W-:-:S04]  /*00b0*/  ISETP.GE.U32.AND P0, PT, R6, R2, PT ;  /* 0x000000020600720c */ /* 0x000fc80003f06070 */
[----:B------:R-:W-:-:S13]  /*00c0*/  ISETP.GE.U32.AND.EX P0, PT, R0, R3, PT, P0 ;  /* 0x000000030000720c */ /* 0x000fda0003f06100 */
[----:B------:R-:W-:Y:S05]  /*00d0*/  @P0 EXIT ;  /* 0x000000000000094d */ /* 0x000fea0003800000 */
[----:B------:R-:W0:Y:S01]  /*00e0*/  LDC.64 R8, c[0x4][RZ] ;  /* 0x01000000ff087b82 */ /* 0x000e220000000a00 */
[----:B------:R-:W0:Y:S02]  /*00f0*/  LDCU.64 UR6, c[0x0][0x358] ;  /* 0x00006b00ff0677ac */ /* 0x000e240008000a00 */
[----:B0-----:R-:W2:Y:S01]  /*0100*/  LDG.E R4, desc[UR6][R8.64] ;  /* 0x0000000608047981 */ /* 0x001ea2000c1e1900 */
[----:B------:R-:W-:Y:S01]  /*0110*/  IMAD.MOV.U32 R7, RZ, RZ, R0 ;  /* 0x000000ffff077224 */ /* 0x000fe200078e0000 */
[----:B--2---:R-:W-:-:S07]  /*0120*/  SHF.R.S32.HI R5, RZ, 0x1f, R4 ;  /* 0x0000001fff057819 */ /* 0x004fce0000011404 */
.L_x_25:
[----:B------:R-:W0:Y:S01]  /*0130*/  LDCU.64 UR4, c[0x0][0x388] ;  /* 0x00007100ff0477ac */ /* 0x000e220008000a00 */
[----:B------:R-:W-:Y:S02]  /*0140*/  ISETP.NE.AND P1, PT, R4, 0x7fffffff, PT ;  /* 0x7fffffff0400780c */ /* 0x000fe40003f25270 */
[----:B0-----:R-:W-:-:S04]  /*0150*/  IADD3 R9, P0, PT, R6, -UR4, RZ ;  /* 0x8000000406097c10 */ /* 0x001fc8000ff1e0ff */
[----:B------:R-:W-:Y:S02]  /*0160*/  IADD3.X R0, PT, PT, R7, ~UR5, RZ, P0, !PT ;  /* 0x8000000507007c10 */ /* 0x000fe400087fe4ff */
[----:B------:R-:W-:-:S04]  /*0170*/  ISETP.GT.U32.AND P0, PT, R9, R4, PT ;  /* 0x000000040900720c */ /* 0x000fc80003f04070 */
[----:B------:R-:W-:-:S13]  /*0180*/  ISETP.GT.U32.AND.EX P0, PT, R0, R5, PT, P0 ;  /* 0x000000050000720c */ /* 0x000fda0003f04100 */
[----:B------:R-:W-:Y:S05]  /*0190*/  @P0 EXIT P1 ;  /* 0x000000000000094d */ /* 0x000fea0000800000 */
[----:B------:R-:W0:Y:S01]  /*01a0*/  I2F.F64.U64 R14, R6 ;  /* 0x00000006000e7312 */ /* 0x000e220000301800 */
[----:B------:R-:W-:Y:S01]  /*01b0*/  IMAD.MOV.U32 R12, RZ, RZ, 0x0 ;  /* 0x00000000ff0c7424 */ /* 0x000fe200078e00ff */
[----:B------:R-:W-:Y:S01]  /*01c0*/  BSSY.RECONVERGENT B0, `(.L_x_0) ;  /* 0x0000165000007945 */ /* 0x000fe20003800200 */
[----:B------:R-:W-:Y:S02]  /*01d0*/  IMAD.MOV.U32 R13, RZ, RZ, 0x7ff00000 ;  /* 0x7ff00000ff0d7424 */ /* 0x000fe400078e00ff */
[----:B------:R-:W-:Y:S02]  /*01e0*/  IMAD.MOV.U32 R34, RZ, RZ, 0x1 ;  /* 0x00000001ff227424 */ /* 0x000fe400078e00ff */
[----:B------:R-:W-:Y:S01]  /*01f0*/  IMAD.MOV.U32 R35, RZ, RZ, RZ ;  /* 0x000000ffff237224 */ /* 0x000fe200078e00ff */
[----:B0-----:R-:W-:Y:S01]  /*0200*/  DMUL R10, R14, 1.80143985094819840000e+16 ;  /* 0x435000000e0a7828 */ /* 0x001fe20000000000 */
[----:B------:R-:W-:-:S09]  /*0210*/  ISETP.GE.AND P0, PT, R15, 0x100000, PT ;  /* 0x001000000f00780c */ /* 0x000fd20003f06270 */
[----:B------:R-:W-:Y:S02]  /*0220*/  FSEL R16, R10, R14, !P0 ;  /* 0x0000000e0a107208 */ /* 0x000fe40004000000 */
[CC--:B------:R-:W-:Y:S02]  /*0230*/  FSEL R17, R11.reuse, R15.reuse, !P0 ;  /* 0x0000000f0b117208 */ /* 0x0c0fe40004000000 */
[----:B------:R-:W-:Y:S02]  /*0240*/  SEL R33, R11, R15, !P0 ;  /* 0x0000000f0b217207 */ /* 0x000fe40004000000 */
[----:B------:R-:W-:Y:S02]  /*0250*/  LOP3.LUT P1, RZ, R17, 0x7fffffff, RZ, 0xc0, !PT ;  /* 0x7fffffff11ff7812 */ /* 0x000fe4000782c0ff */
[----:B------:R-:W-:Y:S01]  /*0260*/  DFMA R12, R16, R12, +INF ;  /* 0x7ff00000100c742b */ /* 0x000fe2000000000c */
[----:B------:R-:W-:Y:S02]  /*0270*/  LOP3.LUT R32, R33, 0xfffff, RZ, 0xc0, !PT ;  /* 0x000fffff21207812 */ /* 0x000fe400078ec0ff */
[----:B------:R-:W-:-:S02]  /*0280*/  SHF.R.U32.HI R0, RZ, 0x14, R33 ;  /* 0x00000014ff007819 */ /* 0x000fc40000011621 */
[----:B------:R-:W-:Y:S02]  /*0290*/  LOP3.LUT R32, R32, 0x3ff00000, RZ, 0xfc, !PT ;  /* 0x3ff0000020207812 */ /* 0x000fe400078efcff */
[----:B------:R-:W-:Y:S02]  /*02a0*/  SEL R14, R10, R14, !P0 ;  /* 0x0000000e0a0e7207 */ /* 0x000fe40004000000 */
[C---:B------:R-:W-:Y:S01]  /*02b0*/  LEA.HI R8, R33.reuse, 0xfffffbcb, RZ, 0xc ;  /* 0xfffffbcb21087811 */ /* 0x040fe200078f60ff */
[----:B------:R-:W-:Y:S01]  /*02c0*/  @P0 VIADD R8, R0, 0xfffffc01 ;  /* 0xfffffc0100080836 */ /* 0x000fe20000000000 */
[----:B------:R-:W-:Y:S01]  /*02d0*/  FSEL R10, R12, RZ, P1 ;  /* 0x000000ff0c0a7208 */ /* 0x000fe20000800000 */
[----:B------:R-:W-:Y:S01]  /*02e0*/  VIADD R33, R33, 0xffffffff ;  /* 0xffffffff21217836 */ /* 0x000fe20000000000 */
[----:B------:R-:W-:Y:S02]  /*02f0*/  FSEL R11, R13, -QNAN , P1 ;  /* 0xfff000000d0b7808 */ /* 0x000fe40000800000 */
[----:B------:R-:W-:Y:S01]  /*0300*/  CS2R R12, SRZ ;  /* 0x00000000000c7805 */ /* 0x000fe2000001ff00 */
[----:B------:R-:W-:-:S07]  /*0310*/  VIADD R37, R32, 0xfff00000 ;  /* 0xfff0000020257836 */ /* 0x000fce0000000000 */
.L_x_17:
[----:B------:R-:W-:Y:S01]  /*0320*/  ISETP.GT.U32.AND P0, PT, R33, 0x7feffffe, PT ;  /* 0x7feffffe2100780c */ /* 0x000fe20003f04070 */
[----:B------:R-:W-:Y:S01]  /*0330*/  BSSY.RECONVERGENT B1, `(.L_x_1) ;  /* 0x000003e000017945 */ /* 0x000fe20003800200 */
[----:B------:R-:W-:Y:S02]  /*0340*/  IMAD.MOV.U32 R20, RZ, RZ, R10 ;  /* 0x000000ffff147224 */ /* 0x000fe400078e000a */
[----:B------:R-:W-:-:S09]  /*0350*/  IMAD.MOV.U32 R21, RZ, RZ, R11 ;  /* 0x000000ffff157224 */ /* 0x000fd200078e000b */
[----:B-1----:R-:W-:Y:S05]  /*0360*/  @P0 BRA `(.L_x_2) ;  /* 0x0000000000e80947 */ /* 0x002fea0003800000 */
[----:B------:R-:W-:Y:S01]  /*0370*/  ISETP.GT.U32.AND P0, PT, R32, 0x3ff6a09e, PT ;  /* 0x3ff6a09e2000780c */ /* 0x000fe20003f04070 */
[----:B------:R-:W-:Y:S01]  /*0380*/  IMAD.MOV.U32 R26, RZ, RZ, RZ ;  /* 0x000000ffff1a7224 */ /* 0x000fe200078e00ff */
[----:B------:R-:W-:Y:S01]  /*0390*/  MOV R18, 0x8b7a8b04 ;  /* 0x8b7a8b0400127802 */ /* 0x000fe20000000f00 */
[----:B------:R-:W-:Y:S01]  /*03a0*/  IMAD.MOV.U32 R19, RZ, RZ, 0x3ed0ee25 ;  /* 0x3ed0ee25ff137424 */ /* 0x000fe200078e00ff */
[----:B------:R-:W-:Y:S01]  /*03b0*/  FSEL R15, R37, R32, P0 ;  /* 0x00000020250f7208 */ /* 0x000fe20000000000 */
[----:B------:R-:W-:Y:S01]  /*03c0*/  UMOV UR4, 0x3ae80f1e ;  /* 0x3ae80f1e00047882 */ /* 0x000fe20000000000 */
[----:B------:R-:W-:Y:S01]  /*03d0*/  UMOV UR5, 0x3eb1380b ;  /* 0x3eb1380b00057882 */ /* 0x000fe20000000000 */
[----:B------:R-:W-:Y:S02]  /*03e0*/  VIADD R22, R8, 0x1 ;  /* 0x0000000108167836 */ /* 0x000fe40000000000 */
[----:B------:R-:W-:Y:S01]  /*03f0*/  IMAD.MOV.U32 R23, RZ, RZ, 0x43300000 ;  /* 0x43300000ff177424 */ /* 0x000fe200078e00ff */
[----:B------:R-:W-:-:S02]  /*0400*/  DADD R20, R14, 1 ;  /* 0x3ff000000e147429 */ /* 0x000fc40000000000 */
[----:B------:R-:W-:Y:S01]  /*0410*/  DADD R28, R14, -1 ;  /* 0xbff000000e1c7429 */ /* 0x000fe20000000000 */
[----:B------:R-:W-:-:S03]  /*0420*/  @!P0 IMAD.MOV R22, RZ, RZ, R8 ;  /* 0x000000ffff168224 */ /* 0x000fc600078e0208 */
[----:B------:R-:W0:Y:S02]  /*0430*/  MUFU.RCP64H R27, R21 ;  /* 0x00000015001b7308 */ /* 0x000e240000001800 */
[----:B------:R-:W-:Y:S01]  /*0440*/  LOP3.LUT R22, R22, 0x80000000, RZ, 0x3c, !PT ;  /* 0x8000000016167812 */ /* 0x000fe200078e3cff */
[----:B0-----:R-:W-:-:S08]  /*0450*/  DFMA R16, -R20, R26, 1 ;  /* 0x3ff000001410742b */ /* 0x001fd0000000011a */
[----:B------:R-:W-:-:S08]  /*0460*/  DFMA R16, R16, R16, R16 ;  /* 0x000000101010722b */ /* 0x000fd00000000010 */
[----:B------:R-:W-:-:S08]  /*0470*/  DFMA R26, R26, R16, R26 ;  /* 0x000000101a1a722b */ /* 0x000fd0000000001a */
[----:B------:R-:W-:-:S08]  /*0480*/  DMUL R24, R28, R26 ;  /* 0x0000001a1c187228 */ /* 0x000fd00000000000 */
[----:B------:R-:W-:-:S08]  /*0490*/  DFMA R24, R28, R26, R24 ;  /* 0x0000001a1c18722b */ /* 0x000fd00000000018 */
[----:B------:R-:W-:-:S08]  /*04a0*/  DMUL R16, R24, R24 ;  /* 0x0000001818107228 */ /* 0x000fd00000000000 */
[----:B------:R-:W-:Y:S01]  /*04b0*/  DFMA R18, R16, UR4, R18 ;  /* 0x0000000410127c2b */ /* 0x000fe20008000012 */
[----:B------:R-:W-:Y:S01]  /*04c0*/  UMOV UR4, 0x9f02676f ;  /* 0x9f02676f00047882 */ /* 0x000fe20000000000 */
[----:B------:R-:W-:-:S06]  /*04d0*/  UMOV UR5, 0x3ef3b266 ;  /* 0x3ef3b26600057882 */ /* 0x000fcc0000000000 */
[----:B------:R-:W-:Y:S01]  /*04e0*/  DFMA R20, R16, R18, UR4 ;  /* 0x0000000410147e2b */ /* 0x000fe20008000012 */
[----:B------:R-:W-:Y:S01]  /*04f0*/  UMOV UR4, 0xa9ab0956 ;  /* 0xa9ab095600047882 */ /* 0x000fe20000000000 */
[----:B------:R-:W-:Y:S01]  /*0500*/  UMOV UR5, 0x3f1745cb ;  /* 0x3f1745cb00057882 */ /* 0x000fe20000000000 */
[----:B------:R-:W-:-:S05]  /*0510*/  DADD R18, R28, -R24 ;  /* 0x000000001c127229 */ /* 0x000fca0000000818 */
[----:B------:R-:W-:Y:S01]  /*0520*/  DFMA R20, R16, R20, UR4 ;  /* 0x0000000410147e2b */ /* 0x000fe20008000014 */
[----:B------:R-:W-:Y:S01]  /*0530*/  UMOV UR4, 0x2d1b5154 ;  /* 0x2d1b515400047882 */ /* 0x000fe20000000000 */
[----:B------:R-:W-:Y:S01]  /*0540*/  UMOV UR5, 0x3f3c71c7 ;  /* 0x3f3c71c700057882 */ /* 0x000fe20000000000 */
[----:B------:R-:W-:-:S05]  /*0550*/  DADD R18, R18, R18 ;  /* 0x0000000012127229 */ /* 0x000fca0000000012 */
[----:B------:R-:W-:Y:S01]  /*0560*/  DFMA R20, R16, R20, UR4 ;  /* 0x0000000410147e2b */ /* 0x000fe20008000014 */
[----:B------:R-:W-:Y:S01]  /*0570*/  UMOV UR4, 0x923be72d ;  /* 0x923be72d00047882 */ /* 0x000fe20000000000 */
[----:B------:R-:W-:Y:S01]  /*0580*/  UMOV UR5, 0x3f624924 ;  /* 0x3f62492400057882 */ /* 0x000fe20000000000 */
[----:B------:R-:W-:-:S05]  /*0590*/  DFMA R18, R28, -R24, R18 ;  /* 0x800000181c12722b */ /* 0x000fca0000000012 */
[----:B------:R-:W-:Y:S01]  /*05a0*/  DFMA R20, R16, R20, UR4 ;  /* 0x0000000410147e2b */ /* 0x000fe20008000014 */
[----:B------:R-:W-:Y:S01]  /*05b0*/  UMOV UR4, 0x9999a3c4 ;  /* 0x9999a3c400047882 */ /* 0x000fe20000000000 */
[----:B------:R-:W-:Y:S01]  /*05c0*/  UMOV UR5, 0x3f899999 ;  /* 0x3f89999900057882 */ /* 0x000fe20000000000 */
[----:B------:R-:W-:-:S05]  /*05d0*/  DMUL R18, R26, R18 ;  /* 0x000000121a127228 */ /* 0x000fca0000000000 */
[----:B------:R-:W-:Y:S01]  /*05e0*/  DFMA R20, R16, R20, UR4 ;  /* 0x0000000410147e2b */ /* 0x000fe20008000014 */
[----:B------:R-:W-:Y:S01]  /*05f0*/  UMOV UR4, 0x80000000 ;  /* 0x8000000000047882 */ /* 0x000fe20000000000 */
[----:B------:R-:W-:Y:S02]  /*0600*/  UMOV UR5, 0x43300000 ;  /* 0x4330000000057882 */ /* 0x000fe40000000000 */
[----:B------:R-:W-:Y:S01]  /*0610*/  DADD R22, R22, -UR4 ;  /* 0x8000000416167e29 */ /* 0x000fe20008000000 */
[----:B------:R-:W-:Y:S01]  /*0620*/  UMOV UR4, 0x55555554 ;  /* 0x5555555400047882 */ /* 0x000fe20000000000 */
[----:B------:R-:W-:Y:S02]  /*0630*/  UMOV UR5, 0x3fb55555 ;  /* 0x3fb5555500057882 */ /* 0x000fe40000000000 */
[----:B------:R-:W-:Y:S01]  /*0640*/  DFMA R28, R16, R20, UR4 ;  /* 0x00000004101c7e2b */ /* 0x000fe20008000014 */
[----:B------:R-:W-:Y:S01]  /*0650*/  UMOV UR4, 0xfefa39ef ;  /* 0xfefa39ef00047882 */ /* 0x000fe20000000000 */
[----:B------:R-:W-:-:S02]  /*0660*/  UMOV UR5, 0x3fe62e42 ;  /* 0x3fe62e4200057882 */ /* 0x000fc40000000000 */
[----:B------:R-:W-:-:S04]  /*0670*/  DFMA R20, R22, UR4, R24 ;  /* 0x0000000416147c2b */ /* 0x000fc80008000018 */
[----:B------:R-:W-:-:S04]  /*0680*/  DMUL R28, R16, R28 ;  /* 0x0000001c101c7228 */ /* 0x000fc80000000000 */
[----:B------:R-:W-:Y:S01]  /*0690*/  DFMA R16, R22, -UR4, R20 ;  /* 0x8000000416107c2b */ /* 0x000fe20008000014 */
[----:B------:R-:W-:Y:S01]  /*06a0*/  UMOV UR4, 0x3b39803f ;  /* 0x3b39803f00047882 */ /* 0x000fe20000000000 */
[----:B------:R-:W-:Y:S02]  /*06b0*/  UMOV UR5, 0x3c7abc9e ;  /* 0x3c7abc9e00057882 */ /* 0x000fe40000000000 */
[----:B------:R-:W-:-:S04]  /*06c0*/  DFMA R18, R24, R28, R18 ;  /* 0x0000001c1812722b */ /* 0x000fc80000000012 */
[----:B------:R-:W-:-:S08]  /*06d0*/  DADD R16, -R24, R16 ;  /* 0x0000000018107229 */ /* 0x000fd00000000110 */
[----:B------:R-:W-:-:S08]  /*06e0*/  DADD R16, R18, -R16 ;  /* 0x0000000012107229 */ /* 0x000fd00000000810 */
[----:B------:R-:W-:-:S08]  /*06f0*/  DFMA R16, R22, UR4, R16 ;  /* 0x0000000416107c2b */ /* 0x000fd00008000010 */
[----:B------:R-:W-:-:S11]  /*0700*/  DADD R20, R20, R16 ;  /* 0x0000000014147229 */ /* 0x000fd60000000010 */
.L_x_2:
[----:B------:R-:W-:Y:S05]  /*0710*/  BSYNC.RECONVERGENT B1 ;  /* 0x0000000000017941 */ /* 0x000fea0003800200 */
.L_x_1:
[----:B------:R-:W-:Y:S01]  /*0720*/  UMOV UR4, 0xbaaafad3 ;  /* 0xbaaafad300047882 */ /* 0x000fe20000000000 */
[----:B------:R-:W-:Y:S02]  /*0730*/  UMOV UR5, 0x3c695355 ;  /* 0x3c69535500057882 */ /* 0x000fe40000000000 */
[----:B------:R-:W-:Y:S01]  /*0740*/  DMUL R16, R20, UR4 ;  /* 0x0000000414107c28 */ /* 0x000fe20008000000 */
[----:B------:R-:W-:Y:S01]  /*0750*/  UMOV UR4, 0x1526e50e ;  /* 0x1526e50e00047882 */ /* 0x000fe20000000000 */
[----:B------:R-:W-:-:S06]  /*0760*/  UMOV UR5, 0x3fdbcb7b ;  /* 0x3fdbcb7b00057882 */ /* 0x000fcc0000000000 */
[----:B------:R-:W-:-:S10]  /*0770*/  DFMA R16, R20, UR4, R16 ;  /* 0x0000000414107c2b */ /* 0x000fd40008000010 */
[----:B------:R-:W0:Y:S02]  /*0780*/  F2I.F64.TRUNC R16, R16 ;  /* 0x0000001000107311 */ /* 0x000e24000030d100 */
[----:B0-----:R-:W-:-:S05]  /*0790*/  VIADD R19, R16, 0x1 ;  /* 0x0000000110137836 */ /* 0x001fca0000000000 */
[----:B------:R-:W-:Y:S02]  /*07a0*/  ISETP.GE.U32.AND P0, PT, R34, R19, PT ;  /* 0x000000132200720c */ /* 0x000fe40003f06070 */
[----:B------:R-:W-:-:S04]  /*07b0*/  SHF.R.S32.HI R0, RZ, 0x1f, R19 ;  /* 0x0000001fff007819 */ /* 0x000fc80000011413 */
[----:B------:R-:W-:-:S13]  /*07c0*/  ISETP.GE.U32.AND.EX P0, PT, R35, R0, PT, P0 ;  /* 0x000000002300720c */ /* 0x000fda0003f06100 */
[----:B------:R-:W-:Y:S05]  /*07d0*/  @P0 BRA `(.L_x_3) ;  /* 0x00000010000c0947 */ /* 0x000fea0003800000 */
[----:B------:R0:W1:Y:S01]  /*07e0*/  I2F.F64.U64 R38, R34 ;  /* 0x0000002200267312 */ /* 0x0000620000301800 */
[----:B------:R-:W-:Y:S01]  /*07f0*/  ISETP.NE.U32.AND P0, PT, R6, RZ, PT ;  /* 0x000000ff0600720c */ /* 0x000fe20003f05070 */
[----:B------:R-:W-:Y:S01]  /*0800*/  BSSY.RECONVERGENT B1, `(.L_x_4) ;  /* 0x0000006000017945 */ /* 0x000fe20003800200 */
[----:B------:R-:W-:Y:S01]  /*0810*/  IMAD.MOV.U32 R28, RZ, RZ, RZ ;  /* 0x000000ffff1c7224 */ /* 0x000fe200078e00ff */
[----:B------:R-:W-:Y:S01]  /*0820*/  MOV R0, 0x860 ;  /* 0x0000086000007802 */ /* 0x000fe20000000f00 */
[----:B------:R-:W-:Y:S01]  /*0830*/  IMAD.MOV.U32 R29, RZ, RZ, 0x40240000 ;  /* 0x40240000ff1d7424 */ /* 0x000fe200078e00ff */
[----:B------:R-:W-:-:S13]  /*0840*/  ISETP.NE.AND.EX P0, PT, R7, RZ, PT, P0 ;  /* 0x000000ff0700720c */ /* 0x000fda0003f05300 */
[----:B01----:R-:W-:Y:S05]  /*0850*/  CALL.REL.NOINC `($_Z14KernelFunctionyy$__internal_accurate_pow) ;  /* 0x0000001800f07944 */ /* 0x003fea0003c00000 */
[----:B------:R-:W-:Y:S05]  /*0860*/  BSYNC.RECONVERGENT B1 ;  /* 0x0000000000017941 */ /* 0x000fea0003800200 */
.L_x_4:
[----:B------:R-:W-:Y:S01]  /*0870*/  BSSY.RECONVERGENT B1, `(.L_x_5) ;  /* 0x00000f4000017945 */ /* 0x000fe20003800200 */
[----:B------:R-:W-:Y:S02]  /*0880*/  IMAD.MOV.U32 R31, RZ, RZ, RZ ;  /* 0x000000ffff1f7224 */ /* 0x000fe400078e00ff */
[----:B------:R-:W-:Y:S01]  /*0890*/  IMAD.MOV.U32 R0, RZ, RZ, RZ ;  /* 0x000000ffff007224 */ /* 0x000fe200078e00ff */
[----:B------:R-:W-:Y:S06]  /*08a0*/  @!P0 BRA `(.L_x_6) ;  /* 0x0000000c00c08947 */ /* 0x000fec0003800000 */
[----:B------:R0:W1:Y:S01]  /*08b0*/  F2I.U64.F64.TRUNC R16, R18 ;  /* 0x0000001200107311 */ /* 0x000062000030d800 */
[----:B------:R-:W-:Y:S01]  /*08c0*/  IMAD.MOV.U32 R31, RZ, RZ, RZ ;  /* 0x000000ffff1f7224 */ /* 0x000fe200078e00ff */
[----:B------:R-:W-:Y:S01]  /*08d0*/  MOV R0, RZ ;  /* 0x000000ff00007202 */ /* 0x000fe20000000f00 */
[----:B------:R-:W-:Y:S02]  /*08e0*/  IMAD.MOV.U32 R30, RZ, RZ, R6 ;  /* 0x000000ffff1e7224 */ /* 0x000fe400078e0006 */
[----:B------:R-:W-:-:S07]  /*08f0*/  IMAD.MOV.U32 R39, RZ, RZ, R7 ;  /* 0x000000ffff277224 */ /* 0x000fce00078e0007 */
.L_x_16:
[----:B------:R-:W-:Y:S01]  /*0900*/  IMAD.MOV.U32 R38, RZ, RZ, R30 ;  /* 0x000000ffff267224 */ /* 0x000fe200078e001e */
[----:B------:R-:W-:Y:S01]  /*0910*/  BSSY.RECONVERGENT B2, `(.L_x_7) ;  /* 0x0000053000027945 */ /* 0x000fe20003800200 */
[----:B------:R-:W-:Y:S02]  /*0920*/  IMAD.MOV.U32 R26, RZ, RZ, -0x3ff ;  /* 0xfffffc01ff1a7424 */ /* 0x000fe400078e00ff */
[----:B------:R-:W2:Y:S02]  /*0930*/  I2F.F64.U64 R20, R38 ;  /* 0x0000002600147312 */ /* 0x000ea40000301800 */
[----:B--2---:R-:W-:Y:S01]  /*0940*/  ISETP.GT.AND P0, PT, R21, 0xfffff, PT ;  /* 0x000fffff1500780c */ /* 0x004fe20003f04270 */
[----:B0-----:R-:W-:Y:S02]  /*0950*/  IMAD.MOV.U32 R18, RZ, RZ, R20 ;  /* 0x000000ffff127224 */ /* 0x001fe400078e0014 */
[--C-:B------:R-:W-:Y:S02]  /*0960*/  IMAD.MOV.U32 R19, RZ, RZ, R21.reuse ;  /* 0x000000ffff137224 */ /* 0x100fe400078e0015 */
[----:B------:R-:W-:-:S02]  /*0970*/  IMAD.MOV.U32 R27, RZ, RZ, R21 ;  /* 0x000000ffff1b7224 */ /* 0x000fc400078e0015 */
[----:B------:R-:W-:-:S06]  /*0980*/  IMAD.MOV.U32 R24, RZ, RZ, R20 ;  /* 0x000000ffff187224 */ /* 0x000fcc00078e0014 */
[----:B------:R-:W-:Y:S01]  /*0990*/  @!P0 DMUL R18, R18, 1.80143985094819840000e+16 ;  /* 0x4350000012128828 */ /* 0x000fe20000000000 */
[----:B------:R-:W-:-:S09]  /*09a0*/  @!P0 MOV R26, 0xfffffbcb ;  /* 0xfffffbcb001a8802 */ /* 0x000fd20000000f00 */
[----:B------:R-:W-:Y:S02]  /*09b0*/  @!P0 IMAD.MOV.U32 R27, RZ, RZ, R19 ;  /* 0x000000ffff1b8224 */ /* 0x000fe400078e0013 */
[----:B------:R-:W-:Y:S02]  /*09c0*/  @!P0 IMAD.MOV.U32 R24, RZ, RZ, R18 ;  /* 0x000000ffff188224 */ /* 0x000fe400078e0012 */
[----:B------:R-:W-:-:S05]  /*09d0*/  VIADD R21, R27, 0xffffffff ;  /* 0xffffffff1b157836 */ /* 0x000fca0000000000 */
[----:B------:R-:W-:-:S13]  /*09e0*/  ISETP.GT.U32.AND P1, PT, R21, 0x7feffffe, PT ;  /* 0x7feffffe1500780c */ /* 0x000fda0003f24070 */
[----:B------:R-:W-:Y:S05]  /*09f0*/  @P1 BRA `(.L_x_8) ;  /* 0x0000000000f81947 */ /* 0x000fea0003800000 */
[----:B------:R-:W-:Y:S01]  /*0a00*/  LOP3.LUT R18, R27, 0xfffff, RZ, 0xc0, !PT ;  /* 0x000fffff1b127812 */ /* 0x000fe200078ec0ff */
[----:B------:R-:W-:Y:S01]  /*0a10*/  UMOV UR4, 0x3ae80f1e ;  /* 0x3ae80f1e00047882 */ /* 0x000fe20000000000 */
[----:B------:R-:W-:Y:S02]  /*0a20*/  UMOV UR5, 0x3eb1380b ;  /* 0x3eb1380b00057882 */ /* 0x000fe40000000000 */
[----:B------:R-:W-:Y:S01]  /*0a30*/  LOP3.LUT R25, R18, 0x3ff00000, RZ, 0xfc, !PT ;  /* 0x3ff0000012197812 */ /* 0x000fe200078efcff */
[----:B------:R-:W-:-:S03]  /*0a40*/  IMAD.MOV.U32 R18, RZ, RZ, RZ ;  /* 0x000000ffff127224 */ /* 0x000fc600078e00ff */
[----:B------:R-:W-:-:S13]  /*0a50*/  ISETP.GE.U32.AND P0, PT, R25, 0x3ff6a09f, PT ;  /* 0x3ff6a09f1900780c */ /* 0x000fda0003f06070 */
[----:B------:R-:W-:-:S04]  /*0a60*/  @P0 VIADD R19, R25, 0xfff00000 ;  /* 0xfff0000019130836 */ /* 0x000fc80000000000 */
[----:B------:R-:W-:-:S06]  /*0a70*/  @P0 IMAD.MOV.U32 R25, RZ, RZ, R19 ;  /* 0x000000ffff190224 */ /* 0x000fcc00078e0013 */
[C---:B------:R-:W-:Y:S02]  /*0a80*/  DADD R28, R24.reuse, 1 ;  /* 0x3ff00000181c7429 */ /* 0x040fe40000000000 */
[----:B------:R-:W-:-:S04]  /*0a90*/  DADD R24, R24, -1 ;  /* 0xbff0000018187429 */ /* 0x000fc80000000000 */
[----:B------:R-:W0:Y:S02]  /*0aa0*/  MUFU.RCP64H R19, R29 ;  /* 0x0000001d00137308 */ /* 0x000e240000001800 */
[----:B0-----:R-:W-:Y:S01]  /*0ab0*/  DFMA R22, -R28, R18, 1 ;  /* 0x3ff000001c16742b */ /* 0x001fe20000000112 */
[----:B------:R-:W-:-:S05]  /*0ac0*/  LEA.HI R28, R27, R26, RZ, 0xc ;  /* 0x0000001a1b1c7211 */ /* 0x000fca00078f60ff */
[----:B------:R-:W-:Y:S02]  /*0ad0*/  @P0 VIADD R28, R28, 0x1 ;  /* 0x000000011c1c0836 */ /* 0x000fe40000000000 */
[----:B------:R-:W-:-:S08]  /*0ae0*/  DFMA R22, R22, R22, R22 ;  /* 0x000000161616722b */ /* 0x000fd00000000016 */
[----:B------:R-:W-:-:S08]  /*0af0*/  DFMA R22, R18, R22, R18 ;  /* 0x000000161216722b */ /* 0x000fd00000000012 */
[----:B------:R-:W-:-:S08]  /*0b00*/  DMUL R20, R24, R22 ;  /* 0x0000001618147228 */ /* 0x000fd00000000000 */
[----:B------:R-:W-:-:S08]  /*0b10*/  DFMA R20, R24, R22, R20 ;  /* 0x000000161814722b */ /* 0x000fd00000000014 */
[----:B------:R-:W-:-:S08]  /*0b20*/  DADD R18, R24, -R20 ;  /* 0x0000000018127229 */ /* 0x000fd00000000814 */
[----:B------:R-:W-:-:S08]  /*0b30*/  DADD R18, R18, R18 ;  /* 0x0000000012127229 */ /* 0x000fd00000000012 */
[-C--:B------:R-:W-:Y:S02]  /*0b40*/  DFMA R18, R24, -R20.reuse, R18 ;  /* 0x800000141812722b */ /* 0x080fe40000000012 */
[----:B------:R-:W-:-:S06]  /*0b50*/  DMUL R24, R20, R20 ;  /* 0x0000001414187228 */ /* 0x000fcc0000000000 */
[----:B------:R-:W-:Y:S01]  /*0b60*/  DMUL R22, R22, R18 ;  /* 0x0000001216167228 */ /* 0x000fe20000000000 */
[----:B------:R-:W-:Y:S02]  /*0b70*/  IMAD.MOV.U32 R18, RZ, RZ, -0x748574fc ;  /* 0x8b7a8b04ff127424 */ /* 0x000fe400078e00ff */
[----:B------:R-:W-:-:S06]  /*0b80*/  IMAD.MOV.U32 R19, RZ, RZ, 0x3ed0ee25 ;  /* 0x3ed0ee25ff137424 */ /* 0x000fcc00078e00ff */
[----:B------:R-:W-:Y:S01]  /*0b90*/  DFMA R18, R24, UR4, R18 ;  /* 0x0000000418127c2b */ /* 0x000fe20008000012 */
[----:B------:R-:W-:Y:S01]  /*0ba0*/  UMOV UR4, 0x9f02676f ;  /* 0x9f02676f00047882 */ /* 0x000fe20000000000 */
[----:B------:R-:W-:-:S06]  /*0bb0*/  UMOV UR5, 0x3ef3b266 ;  /* 0x3ef3b26600057882 */ /* 0x000fcc0000000000 */
[----:B------:R-:W-:Y:S01]  /*0bc0*/  DFMA R18, R24, R18, UR4 ;  /* 0x0000000418127e2b */ /* 0x000fe20008000012 */
        /* <DEDUP_REMOVED lines=17> */
[----:B------:R-:W-:Y:S01]  /*0ce0*/  DMUL R26, R24, R18 ;  /* 0x00000012181a7228 */ /* 0x000fe20000000000 */
[----:B------:R-:W-:Y:S01]  /*0cf0*/  LOP3.LUT R18, R28, 0x80000000, RZ, 0x3c, !PT ;  /* 0x800000001c127812 */ /* 0x000fe200078e3cff */
[----:B------:R-:W-:-:S06]  /*0d00*/  IMAD.MOV.U32 R19, RZ, RZ, 0x43300000 ;  /* 0x43300000ff137424 */ /* 0x000fcc00078e00ff */
[----:B------:R-:W-:Y:S02]  /*0d10*/  DFMA R26, R20, R26, R22 ;  /* 0x0000001a141a722b */ /* 0x000fe40000000016 */
[----:B------:R-:W-:Y:S01]  /*0d20*/  DADD R18, R18, -UR4 ;  /* 0x8000000412127e29 */ /* 0x000fe20008000000 */
[----:B------:R-:W-:Y:S01]  /*0d30*/  UMOV UR4, 0xfefa39ef ;  /* 0xfefa39ef00047882 */ /* 0x000fe20000000000 */
[----:B------:R-:W-:-:S06]  /*0d40*/  UMOV UR5, 0x3fe62e42 ;  /* 0x3fe62e4200057882 */ /* 0x000fcc0000000000 */
[----:B------:R-:W-:-:S08]  /*0d50*/  DFMA R24, R18, UR4, R20 ;  /* 0x0000000412187c2b */ /* 0x000fd00008000014 */
[----:B------:R-:W-:Y:S01]  /*0d60*/  DFMA R22, R18, -UR4, R24 ;  /* 0x8000000412167c2b */ /* 0x000fe20008000018 */
[----:B------:R-:W-:Y:S01]  /*0d70*/  UMOV UR4, 0x3b39803f ;  /* 0x3b39803f00047882 */ /* 0x000fe20000000000 */
[----:B------:R-:W-:-:S06]  /*0d80*/  UMOV UR5, 0x3c7abc9e ;  /* 0x3c7abc9e00057882 */ /* 0x000fcc0000000000 */
[----:B------:R-:W-:-:S08]  /*0d90*/  DADD R22, -R20, R22 ;  /* 0x0000000014167229 */ /* 0x000fd00000000116 */
[----:B------:R-:W-:-:S08]  /*0da0*/  DADD R22, R26, -R22 ;  /* 0x000000001a167229 */ /* 0x000fd00000000816 */
[----:B------:R-:W-:-:S08]  /*0db0*/  DFMA R22, R18, UR4, R22 ;  /* 0x0000000412167c2b */ /* 0x000fd00008000016 */
[----:B------:R-:W-:Y:S01]  /*0dc0*/  DADD R24, R24, R22 ;  /* 0x0000000018187229 */ /* 0x000fe20000000016 */
[----:B------:R-:W-:Y:S10]  /*0dd0*/  BRA `(.L_x_9) ;  /* 0x0000000000187947 */ /* 0x000ff40003800000 */
.L_x_8:
[----:B------:R-:W-:Y:S01]  /*0de0*/  IMAD.MOV.U32 R20, RZ, RZ, 0x0 ;  /* 0x00000000ff147424 */ /* 0x000fe200078e00ff */
[----:B------:R-:W-:Y:S01]  /*0df0*/  LOP3.LUT P0, RZ, R19, 0x7fffffff, RZ, 0xc0, !PT ;  /* 0x7fffffff13ff7812 */ /* 0x000fe2000780c0ff */
[----:B------:R-:W-:-:S06]  /*0e00*/  IMAD.MOV.U32 R21, RZ, RZ, 0x7ff00000 ;  /* 0x7ff00000ff157424 */ /* 0x000fcc00078e00ff */
[----:B------:R-:W-:-:S10]  /*0e10*/  DFMA R20, R18, R20, +INF ;  /* 0x7ff000001214742b */ /* 0x000fd40000000014 */
[----:B------:R-:W-:Y:S02]  /*0e20*/  FSEL R24, R20, RZ, P0 ;  /* 0x000000ff14187208 */ /* 0x000fe40000000000 */
[----:B------:R-:W-:-:S07]  /*0e30*/  FSEL R25, R21, -QNAN , P0 ;  /* 0xfff0000015197808 */ /* 0x000fce0000000000 */
.L_x_9:
[----:B------:R-:W-:Y:S05]  /*0e40*/  BSYNC.RECONVERGENT B2 ;  /* 0x0000000000027941 */ /* 0x000fea0003800200 */
.L_x_7:
[----:B------:R-:W-:Y:S01]  /*0e50*/  UMOV UR4, 0xbaaafad3 ;  /* 0xbaaafad300047882 */ /* 0x000fe20000000000 */
[----:B------:R-:W-:Y:S02]  /*0e60*/  UMOV UR5, 0x3c695355 ;  /* 0x3c69535500057882 */ /* 0x000fe40000000000 */
[----:B------:R-:W-:Y:S01]  /*0e70*/  DMUL R18, R24, UR4 ;  /* 0x0000000418127c28 */ /* 0x000fe20008000000 */
[----:B------:R-:W-:Y:S01]  /*0e80*/  UMOV UR4, 0x1526e50e ;  /* 0x1526e50e00047882 */ /* 0x000fe20000000000 */
[----:B------:R-:W-:-:S06]  /*0e90*/  UMOV UR5, 0x3fdbcb7b ;  /* 0x3fdbcb7b00057882 */ /* 0x000fcc0000000000 */
[----:B------:R-:W-:-:S10]  /*0ea0*/  DFMA R18, R24, UR4, R18 ;  /* 0x0000000418127c2b */ /* 0x000fd40008000012 */
[----:B------:R-:W0:Y:S02]  /*0eb0*/  F2I.F64.TRUNC R18, R18 ;  /* 0x0000001200127311 */ /* 0x000e24000030d100 */
[----:B0-----:R-:W-:-:S04]  /*0ec0*/  IADD3 R21, PT, PT, R18, 0x1, RZ ;  /* 0x0000000112157810 */ /* 0x001fc80007ffe0ff */
[----:B------:R-:W-:Y:S02]  /*0ed0*/  ISETP.GT.U32.AND P0, PT, R34, R21, PT ;  /* 0x000000152200720c */ /* 0x000fe40003f04070 */
[----:B------:R-:W-:-:S04]  /*0ee0*/  SHF.R.S32.HI R20, RZ, 0x1f, R21 ;  /* 0x0000001fff147819 */ /* 0x000fc80000011415 */
[----:B------:R-:W-:-:S13]  /*0ef0*/  ISETP.GT.U32.AND.EX P0, PT, R35, R20, PT, P0 ;  /* 0x000000142300720c */ /* 0x000fda0003f04100 */
[----:B------:R-:W-:Y:S05]  /*0f00*/  @P0 BRA `(.L_x_6) ;  /* 0x0000000800280947 */ /* 0x000fea0003800000 */
[----:B-1----:R-:W-:Y:S01]  /*0f10*/  LOP3.LUT R18, R39, R17, RZ, 0xfc, !PT ;  /* 0x0000001127127212 */ /* 0x002fe200078efcff */
[----:B------:R-:W-:Y:S03]  /*0f20*/  BSSY.RECONVERGENT B2, `(.L_x_10) ;  /* 0x0000018000027945 */ /* 0x000fe60003800200 */
[----:B------:R-:W-:-:S13]  /*0f30*/  ISETP.NE.U32.AND P0, PT, R18, RZ, PT ;  /* 0x000000ff1200720c */ /* 0x000fda0003f05070 */
[----:B------:R-:W-:Y:S05]  /*0f40*/  @P0 BRA `(.L_x_11) ;  /* 0x00000000004c0947 */ /* 0x000fea0003800000 */
[----:B------:R-:W0:Y:S01]  /*0f50*/  I2F.U32.RP R20, R16 ;  /* 0x0000001000147306 */ /* 0x000e220000209000 */
[----:B------:R-:W-:Y:S01]  /*0f60*/  IMAD.MOV R21, RZ, RZ, -R16 ;  /* 0x000000ffff157224 */ /* 0x000fe200078e0a10 */
[----:B------:R-:W-:Y:S01]  /*0f70*/  ISETP.NE.U32.AND P1, PT, R16, RZ, PT ;  /* 0x000000ff1000720c */ /* 0x000fe20003f25070 */
[----:B------:R-:W-:-:S05]  /*0f80*/  IMAD.MOV.U32 R29, RZ, RZ, RZ ;  /* 0x000000ffff1d7224 */ /* 0x000fca00078e00ff */
[----:B0-----:R-:W0:Y:S02]  /*0f90*/  MUFU.RCP R20, R20 ;  /* 0x0000001400147308 */ /* 0x001e240000001000 */
[----:B0-----:R-:W-:-:S06]  /*0fa0*/  VIADD R18, R20, 0xffffffe ;  /* 0x0ffffffe14127836 */ /* 0x001fcc0000000000 */
[----:B------:R0:W1:Y:S02]  /*0fb0*/  F2I.FTZ.U32.TRUNC.NTZ R19, R18 ;  /* 0x0000001200137305 */ /* 0x000064000021f000 */
[----:B0-----:R-:W-:Y:S02]  /*0fc0*/  IMAD.MOV.U32 R18, RZ, RZ, RZ ;  /* 0x000000ffff127224 */ /* 0x001fe400078e00ff */
[----:B-1----:R-:W-:-:S04]  /*0fd0*/  IMAD R21, R21, R19, RZ ;  /* 0x0000001315157224 */ /* 0x002fc800078e02ff */
[----:B------:R-:W-:-:S06]  /*0fe0*/  IMAD.HI.U32 R19, R19, R21, R18 ;  /* 0x0000001513137227 */ /* 0x000fcc00078e0012 */
[----:B------:R-:W-:-:S04]  /*0ff0*/  IMAD.HI.U32 R19, R19, R30, RZ ;  /* 0x0000001e13137227 */ /* 0x000fc800078e00ff */
[----:B------:R-:W-:-:S04]  /*1000*/  IMAD.MOV R19, RZ, RZ, -R19 ;  /* 0x000000ffff137224 */ /* 0x000fc800078e0a13 */
[----:B------:R-:W-:-:S05]  /*1010*/  IMAD R28, R16, R19, R30 ;  /* 0x00000013101c7224 */ /* 0x000fca00078e021e */
[----:B------:R-:W-:-:S13]  /*1020*/  ISETP.GE.U32.AND P0, PT, R28, R16, PT ;  /* 0x000000101c00720c */ /* 0x000fda0003f06070 */
[----:B------:R-:W-:-:S05]  /*1030*/  @P0 IMAD.IADD R28, R28, 0x1, -R16 ;  /* 0x000000011c1c0824 */ /* 0x000fca00078e0a10 */
[----:B------:R-:W-:-:S13]  /*1040*/  ISETP.GE.U32.AND P0, PT, R28, R16, PT ;  /* 0x000000101c00720c */ /* 0x000fda0003f06070 */
[----:B------:R-:W-:Y:S01]  /*1050*/  @P0 IMAD.IADD R28, R28, 0x1, -R16 ;  /* 0x000000011c1c0824 */ /* 0x000fe200078e0a10 */
[----:B------:R-:W-:Y:S01]  /*1060*/  @!P1 LOP3.LUT R28, RZ, R16, RZ, 0x33, !PT ;  /* 0x00000010ff1c9212 */ /* 0x000fe200078e33ff */
[----:B------:R-:W-:Y:S06]  /*1070*/  BRA `(.L_x_12) ;  /* 0x0000000000087947 */ /* 0x000fec0003800000 */
.L_x_11:
[----:B------:R-:W-:-:S07]  /*1080*/  MOV R22, 0x10a0 ;  /* 0x000010a000167802 */ /* 0x000fce0000000f00 */
[----:B------:R-:W-:Y:S05]  /*1090*/  CALL.REL.NOINC `($__internal_1_$__cuda_sm20_rem_u64) ;  /* 0x0000000c00e47944 */ /* 0x000fea0003c00000 */
.L_x_12:
[----:B------:R-:W-:Y:S05]  /*10a0*/  BSYNC.RECONVERGENT B2 ;  /* 0x0000000000027941 */ /* 0x000fea0003800200 */
.L_x_10:
[----:B------:R-:W-:Y:S01]  /*10b0*/  IMAD.MOV.U32 R20, RZ, RZ, R28 ;  /* 0x000000ffff147224 */ /* 0x000fe200078e001c */
[----:B------:R-:W-:Y:S01]  /*10c0*/  BSSY.RECONVERGENT B2, `(.L_x_13) ;  /* 0x0000053000027945 */ /* 0x000fe20003800200 */
[----:B------:R-:W-:Y:S02]  /*10d0*/  IMAD.MOV.U32 R21, RZ, RZ, R29 ;  /* 0x000000ffff157224 */ /* 0x000fe400078e001d */
[----:B------:R-:W-:Y:S02]  /*10e0*/  IMAD.MOV.U32 R36, RZ, RZ, -0x3ff ;  /* 0xfffffc01ff247424 */ /* 0x000fe400078e00ff */
[----:B------:R-:W0:Y:S02]  /*10f0*/  I2F.F64.U64 R24, R20 ;  /* 0x0000001400187312 */ /* 0x000e240000301800 */
[----:B0-----:R-:W-:Y:S01]  /*1100*/  ISETP.GT.AND P0, PT, R25, 0xfffff, PT ;  /* 0x000fffff1900780c */ /* 0x001fe20003f04270 */
[--C-:B------:R-:W-:Y:S01]  /*1110*/  IMAD.MOV.U32 R18, RZ, RZ, R24.reuse ;  /* 0x000000ffff127224 */ /* 0x100fe200078e0018 */
[----:B------:R-:W-:Y:S01]  /*1120*/  MOV R19, R25 ;  /* 0x0000001900137202 */ /* 0x000fe20000000f00 */
[----:B------:R-:W-:-:S10]  /*1130*/  IMAD.MOV.U32 R22, RZ, RZ, R24 ;  /* 0x000000ffff167224 */ /* 0x000fd400078e0018 */
[----:B------:R-:W-:Y:S01]  /*1140*/  @!P0 DMUL R18, R18, 1.80143985094819840000e+16 ;  /* 0x4350000012128828 */ /* 0x000fe20000000000 */
[----:B------:R-:W-:-:S09]  /*1150*/  @!P0 IMAD.MOV.U32 R36, RZ, RZ, -0x435 ;  /* 0xfffffbcbff248424 */ /* 0x000fd200078e00ff */
[----:B------:R-:W-:Y:S02]  /*1160*/  @!P0 IMAD.MOV.U32 R25, RZ, RZ, R19 ;  /* 0x000000ffff198224 */ /* 0x000fe400078e0013 */
[----:B------:R-:W-:Y:S02]  /*1170*/  @!P0 IMAD.MOV.U32 R22, RZ, RZ, R18 ;  /* 0x000000ffff168224 */ /* 0x000fe400078e0012 */
[----:B------:R-:W-:-:S05]  /*1180*/  VIADD R23, R25, 0xffffffff ;  /* 0xffffffff19177836 */ /* 0x000fca0000000000 */
[----:B------:R-:W-:-:S13]  /*1190*/  ISETP.GT.U32.AND P1, PT, R23, 0x7feffffe, PT ;  /* 0x7feffffe1700780c */ /* 0x000fda0003f24070 */
[----:B------:R-:W-:Y:S05]  /*11a0*/  @P1 BRA `(.L_x_14) ;  /* 0x0000000000f81947 */ /* 0x000fea0003800000 */
[C---:B------:R-:W-:Y:S01]  /*11b0*/  LOP3.LUT R18, R25.reuse, 0xfffff, RZ, 0xc0, !PT ;  /* 0x000fffff19127812 */ /* 0x040fe200078ec0ff */
[----:B------:R-:W-:Y:S01]  /*11c0*/  UMOV UR4, 0x3ae80f1e ;  /* 0x3ae80f1e00047882 */ /* 0x000fe20000000000 */
[----:B------:R-:W-:Y:S01]  /*11d0*/  LEA.HI R36, R25, R36, RZ, 0xc ;  /* 0x0000002419247211 */ /* 0x000fe200078f60ff */
[----:B------:R-:W-:Y:S01]  /*11e0*/  UMOV UR5, 0x3eb1380b ;  /* 0x3eb1380b00057882 */ /* 0x000fe20000000000 */
[----:B------:R-:W-:Y:S01]  /*11f0*/  LOP3.LUT R23, R18, 0x3ff00000, RZ, 0xfc, !PT ;  /* 0x3ff0000012177812 */ /* 0x000fe200078efcff */
[----:B------:R-:W-:-:S03]  /*1200*/  IMAD.MOV.U32 R18, RZ, RZ, RZ ;  /* 0x000000ffff127224 */ /* 0x000fc600078e00ff */
[----:B------:R-:W-:-:S13]  /*1210*/  ISETP.GE.U32.AND P0, PT, R23, 0x3ff6a09f, PT ;  /* 0x3ff6a09f1700780c */ /* 0x000fda0003f06070 */
[----:B------:R-:W-:Y:S02]  /*1220*/  @P0 VIADD R19, R23, 0xfff00000 ;  /* 0xfff0000017130836 */ /* 0x000fe40000000000 */
[----:B------:R-:W-:Y:S02]  /*1230*/  @P0 VIADD R36, R36, 0x1 ;  /* 0x0000000124240836 */ /* 0x000fe40000000000 */
[----:B------:R-:W-:-:S06]  /*1240*/  @P0 IMAD.MOV.U32 R23, RZ, RZ, R19 ;  /* 0x000000ffff170224 */ /* 0x000fcc00078e0013 */
[C---:B------:R-:W-:Y:S02]  /*1250*/  DADD R40, R22.reuse, 1 ;  /* 0x3ff0000016287429 */ /* 0x040fe40000000000 */
[----:B------:R-:W-:-:S04]  /*1260*/  DADD R22, R22, -1 ;  /* 0xbff0000016167429 */ /* 0x000fc80000000000 */
[----:B------:R-:W0:Y:S02]  /*1270*/  MUFU.RCP64H R19, R41 ;  /* 0x0000002900137308 */ /* 0x000e240000001800 */
[----:B0-----:R-:W-:-:S08]  /*1280*/  DFMA R20, -R40, R18, 1 ;  /* 0x3ff000002814742b */ /* 0x001fd00000000112 */
[----:B------:R-:W-:-:S08]  /*1290*/  DFMA R20, R20, R20, R20 ;  /* 0x000000141414722b */ /* 0x000fd00000000014 */
[----:B------:R-:W-:-:S08]  /*12a0*/  DFMA R20, R18, R20, R18 ;  /* 0x000000141214722b */ /* 0x000fd00000000012 */
[----:B------:R-:W-:-:S08]  /*12b0*/  DMUL R26, R22, R20 ;  /* 0x00000014161a7228 */ /* 0x000fd00000000000 */
[----:B------:R-:W-:-:S08]  /*12c0*/  DFMA R26, R22, R20, R26 ;  /* 0x00000014161a722b */ /* 0x000fd0000000001a */
[----:B------:R-:W-:Y:S02]  /*12d0*/  DADD R18, R22, -R26 ;  /* 0x0000000016127229 */ /* 0x000fe4000000081a */
[----:B------:R-:W-:-:S06]  /*12e0*/  DMUL R24, R26, R26 ;  /* 0x0000001a1a187228 */ /* 0x000fcc0000000000 */
[----:B------:R-:W-:-:S08]  /*12f0*/  DADD R18, R18, R18 ;  /* 0x0000000012127229 */ /* 0x000fd00000000012 */
[----:B------:R-:W-:-:S08]  /*1300*/  DFMA R18, R22, -R26, R18 ;  /* 0x8000001a1612722b */ /* 0x000fd00000000012 */
[----:B------:R-:W-:Y:S01]  /*1310*/  DMUL R20, R20, R18 ;  /* 0x0000001214147228 */ /* 0x000fe20000000000 */
[----:B------:R-:W-:Y:S01]  /*1320*/  IMAD.MOV.U32 R18, RZ, RZ, -0x748574fc ;  /* 0x8b7a8b04ff127424 */ /* 0x000fe200078e00ff */
[----:B------:R-:W-:-:S06]  /*1330*/  MOV R19, 0x3ed0ee25 ;  /* 0x3ed0ee2500137802 */ /* 0x000fcc0000000f00 */
        /* <DEDUP_REMOVED lines=37> */
.L_x_14:
[----:B------:R-:W-:Y:S01]  /*1590*/  IMAD.MOV.U32 R20, RZ, RZ, 0x0 ;  /* 0x00000000ff147424 */ /* 0x000fe200078e00ff */
[----:B------:R-:W-:Y:S01]  /*15a0*/  LOP3.LUT P0, RZ, R19, 0x7fffffff, RZ, 0xc0, !PT ;  /* 0x7fffffff13ff7812 */ /* 0x000fe2000780c0ff */
[----:B------:R-:W-:-:S06]  /*15b0*/  IMAD.MOV.U32 R21, RZ, RZ, 0x7ff00000 ;  /* 0x7ff00000ff157424 */ /* 0x000fcc00078e00ff */
[----:B------:R-:W-:-:S10]  /*15c0*/  DFMA R20, R18, R20, +INF ;  /* 0x7ff000001214742b */ /* 0x000fd40000000014 */
[----:B------:R-:W-:Y:S02]  /*15d0*/  FSEL R20, R20, RZ, P0 ;  /* 0x000000ff14147208 */ /* 0x000fe40000000000 */
[----:B------:R-:W-:-:S07]  /*15e0*/  FSEL R21, R21, -QNAN , P0 ;  /* 0xfff0000015157808 */ /* 0x000fce0000000000 */
.L_x_15:
[----:B------:R-:W-:Y:S05]  /*15f0*/  BSYNC.RECONVERGENT B2 ;  /* 0x0000000000027941 */ /* 0x000fea0003800200 */
.L_x_13:
[----:B------:R-:W-:Y:S01]  /*1600*/  UMOV UR4, 0xbaaafad3 ;  /* 0xbaaafad300047882 */ /* 0x000fe20000000000 */
[----:B------:R-:W-:Y:S01]  /*1610*/  UMOV UR5, 0x3c695355 ;  /* 0x3c69535500057882 */ /* 0x000fe20000000000 */
[----:B------:R-:W-:Y:S01]  /*1620*/  IMAD.WIDE.U32 R22, R30, -0x33333333, RZ ;  /* 0xcccccccd1e167825 */ /* 0x000fe200078e00ff */
[----:B------:R-:W-:Y:S01]  /*1630*/  DMUL R18, R20, UR4 ;  /* 0x0000000414127c28 */ /* 0x000fe20008000000 */
[----:B------:R-:W-:Y:S01]  /*1640*/  UMOV UR4, 0x1526e50e ;  /* 0x1526e50e00047882 */ /* 0x000fe20000000000 */
[----:B------:R-:W-:-:S06]  /*1650*/  UMOV UR5, 0x3fdbcb7b ;  /* 0x3fdbcb7b00057882 */ /* 0x000fcc0000000000 */
[----:B------:R-:W-:Y:S01]  /*1660*/  DFMA R24, R20, UR4, R18 ;  /* 0x0000000414187c2b */ /* 0x000fe20008000012 */
[----:B------:R-:W-:-:S04]  /*1670*/  IMAD.WIDE.U32 R20, R39, -0x33333333, RZ ;  /* 0xcccccccd27147825 */ /* 0x000fc800078e00ff */
[----:B------:R-:W-:-:S05]  /*1680*/  IMAD.WIDE.U32 R20, P1, R30, -0x33333334, R20 ;  /* 0xcccccccc1e147825 */ /* 0x000fca0007820014 */
[----:B------:R-:W0:Y:S01]  /*1690*/  F2I.F64.TRUNC R24, R24 ;  /* 0x0000001800187311 */ /* 0x000e22000030d100 */
[----:B------:R-:W-:Y:S01]  /*16a0*/  IADD3 RZ, P2, PT, R23, R20, RZ ;  /* 0x0000001417ff7210 */ /* 0x000fe20007f5e0ff */
[----:B0-----:R-:W-:-:S05]  /*16b0*/  VIADD R19, R24, 0x1 ;  /* 0x0000000118137836 */ /* 0x001fca0000000000 */
[----:B------:R-:W-:Y:S02]  /*16c0*/  ISETP.NE.U32.AND P0, PT, R34, R19, PT ;  /* 0x000000132200720c */ /* 0x000fe40003f05070 */
[----:B------:R-:W-:Y:S01]  /*16d0*/  SHF.R.S32.HI R18, RZ, 0x1f, R19 ;  /* 0x0000001fff127819 */ /* 0x000fe20000011413 */
[----:B------:R-:W-:Y:S01]  /*16e0*/  IMAD.X R19, RZ, RZ, RZ, P1 ;  /* 0x000000ffff137224 */ /* 0x000fe200008e06ff */
[----:B------:R-:W-:Y:S02]  /*16f0*/  ISETP.GT.U32.AND P1, PT, R30, 0x9, PT ;  /* 0x000000091e00780c */ /* 0x000fe40003f24070 */
[----:B------:R-:W-:Y:S01]  /*1700*/  ISETP.NE.AND.EX P0, PT, R35, R18, PT, P0 ;  /* 0x000000122300720c */ /* 0x000fe20003f05300 */
[----:B------:R-:W-:Y:S01]  /*1710*/  IMAD.MOV.U32 R18, RZ, RZ, R21 ;  /* 0x000000ffff127224 */ /* 0x000fe200078e0015 */
[C---:B------:R-:W-:Y:S02]  /*1720*/  ISETP.GT.U32.AND.EX P1, PT, R39.reuse, RZ, PT, P1 ;  /* 0x000000ff2700720c */ /* 0x040fe40003f24110 */
[----:B------:R-:W-:Y:S01]  /*1730*/  SEL R20, R28, RZ, !P0 ;  /* 0x000000ff1c147207 */ /* 0x000fe20004000000 */
[----:B------:R-:W-:Y:S01]  /*1740*/  IMAD.WIDE.U32.X R18, R39, -0x33333334, R18, P2 ;  /* 0xcccccccc27127825 */ /* 0x000fe200010e0412 */
[----:B------:R-:W-:-:S02]  /*1750*/  SEL R29, R29, RZ, !P0 ;  /* 0x000000ff1d1d7207 */ /* 0x000fc40004000000 */
[----:B------:R-:W-:Y:S02]  /*1760*/  IADD3 R31, P2, PT, R20, R31, RZ ;  /* 0x0000001f141f7210 */ /* 0x000fe40007f5e0ff */
[--C-:B------:R-:W-:Y:S02]  /*1770*/  SHF.R.U64 R30, R18, 0x3, R19.reuse ;  /* 0x00000003121e7819 */ /* 0x100fe40000001213 */
[----:B------:R-:W-:Y:S01]  /*1780*/  SHF.R.U32.HI R39, RZ, 0x3, R19 ;  /* 0x00000003ff277819 */ /* 0x000fe20000011613 */
[----:B------:R-:W-:Y:S02]  /*1790*/  IMAD.X R0, R29, 0x1, R0, P2 ;  /* 0x000000011d007824 */ /* 0x000fe400010e0600 */
[----:B------:R-:W-:Y:S06]  /*17a0*/  @P1 BRA `(.L_x_16) ;  /* 0xfffffff000541947 */ /* 0x000fec000383ffff */
.L_x_6:
[----:B------:R-:W-:Y:S05]  /*17b0*/  BSYNC.RECONVERGENT B1 ;  /* 0x0000000000017941 */ /* 0x000fea0003800200 */
.L_x_5:
[----:B------:R-:W-:Y:S02]  /*17c0*/  IADD3 R12, P0, PT, R12, R31, RZ ;  /* 0x0000001f0c0c7210 */ /* 0x000fe40007f1e0ff */
[----:B------:R-:W-:-:S03]  /*17d0*/  IADD3 R34, P1, PT, R34, 0x1, RZ ;  /* 0x0000000122227810 */ /* 0x000fc60007f3e0ff */
[----:B------:R-:W-:Y:S02]  /*17e0*/  IMAD.X R13, R13, 0x1, R0, P0 ;  /* 0x000000010d0d7824 */ /* 0x000fe400000e0600 */
[----:B------:R-:W-:Y:S01]  /*17f0*/  IMAD.X R35, RZ, RZ, R35, P1 ;  /* 0x000000ffff237224 */ /* 0x000fe200008e0623 */
[----:B------:R-:W-:Y:S07]  /*1800*/  BRA `(.L_x_17) ;  /* 0xffffffe800c47947 */ /* 0x000fee000383ffff */
.L_x_3:
[----:B------:R-:W-:Y:S05]  /*1810*/  BSYNC.RECONVERGENT B0 ;  /* 0x0000000000007941 */ /* 0x000fea0003800200 */
.L_x_0:
[----:B------:R-:W-:Y:S01]  /*1820*/  ISETP.GE.U32.AND P0, PT, R12, 0x2, PT ;  /* 0x000000020c00780c */ /* 0x000fe20003f06070 */
[----:B------:R-:W-:Y:S03]  /*1830*/  BSSY.RECONVERGENT B0, `(.L_x_18) ;  /* 0x0000046000007945 */ /* 0x000fe60003800200 */
[----:B------:R-:W-:-:S13]  /*1840*/  ISETP.GE.U32.AND.EX P0, PT, R13, RZ, PT, P0 ;  /* 0x000000ff0d00720c */ /* 0x000fda0003f06100 */
[----:B------:R-:W-:Y:S05]  /*1850*/  @!P0 BRA `(.L_x_19) ;  /* 0x00000004000c8947 */ /* 0x000fea0003800000 */
[----:B------:R-:W0:Y:S01]  /*1860*/  I2F.F64.U64 R12, R12 ;  /* 0x0000000c000c7312 */ /* 0x000e220000301800 */
[----:B------:R-:W-:Y:S01]  /*1870*/  MOV R8, 0x2 ;  /* 0x0000000200087802 */ /* 0x000fe20000000f00 */
[----:B------:R-:W-:-:S07]  /*1880*/  IMAD.MOV.U32 R11, RZ, RZ, RZ ;  /* 0x000000ffff0b7224 */ /* 0x000fce00078e00ff */
.L_x_24:
[----:B------:R-:W-:Y:S01]  /*1890*/  IMAD.MOV.U32 R10, RZ, RZ, R8 ;  /* 0x000000ffff0a7224 */ /* 0x000fe200078e0008 */
[----:B------:R-:W-:Y:S01]  /*18a0*/  BSSY.RECONVERGENT B1, `(.L_x_20) ;  /* 0x0000012000017945 */ /* 0x000fe20003800200 */
[----:B0-----:R-:W-:Y:S02]  /*18b0*/  ISETP.GE.AND P1, PT, R13, RZ, PT ;  /* 0x000000ff0d00720c */ /* 0x001fe40003f26270 */
[----:B------:R-:W0:Y:S08]  /*18c0*/  I2F.F64.U64 R20, R10 ;  /* 0x0000000a00147312 */ /* 0x000e300000301800 */
[----:B0-----:R-:W0:Y:S01]  /*18d0*/  MUFU.RCP64H R15, R21 ;  /* 0x00000015000f7308 */ /* 0x001e220000001800 */
[----:B------:R-:W-:-:S05]  /*18e0*/  VIADD R14, R21, 0x300402 ;  /* 0x00300402150e7836 */ /* 0x000fca0000000000 */
[----:B------:R-:W-:Y:S01]  /*18f0*/  FSETP.GEU.AND P0, PT, |R14|, 5.8789094863358348022e-39, PT ;  /* 0x004004020e00780b */ /* 0x000fe20003f0e200 */
[----:B0-----:R-:W-:-:S08]  /*1900*/  DFMA R16, -R20, R14, 1 ;  /* 0x3ff000001410742b */ /* 0x001fd0000000010e */
[----:B------:R-:W-:-:S08]  /*1910*/  DFMA R16, R16, R16, R16 ;  /* 0x000000101010722b */ /* 0x000fd00000000010 */
[----:B------:R-:W-:-:S08]  /*1920*/  DFMA R16, R14, R16, R14 ;  /* 0x000000100e10722b */ /* 0x000fd0000000000e */
[----:B------:R-:W-:-:S08]  /*1930*/  DFMA R18, -R20, R16, 1 ;  /* 0x3ff000001412742b */ /* 0x000fd00000000110 */
[----:B------:R-:W-:Y:S01]  /*1940*/  DFMA R14, R16, R18, R16 ;  /* 0x00000012100e722b */ /* 0x000fe20000000010 */
[----:B------:R-:W-:Y:S10]  /*1950*/  @P0 BRA `(.L_x_21) ;  /* 0x0000000000180947 */ /* 0x000ff40003800000 */
[----:B------:R-:W-:-:S05]  /*1960*/  LOP3.LUT R0, R21, 0x7fffffff, RZ, 0xc0, !PT ;  /* 0x7fffffff15007812 */ /* 0x000fca00078ec0ff */
[----:B------:R-:W-:Y:S01]  /*1970*/  VIADD R18, R0, 0xfff00000 ;  /* 0xfff0000000127836 */ /* 0x000fe20000000000 */
[----:B------:R-:W-:-:S07]  /*1980*/  MOV R0, 0x19a0 ;  /* 0x000019a000007802 */ /* 0x000fce0000000f00 */
[----:B------:R-:W-:Y:S05]  /*1990*/  CALL.REL.NOINC `($__internal_0_$__cuda_sm20_dblrcp_rn_slowpath_v3) ;  /* 0x0000000000fc7944 */ /* 0x000fea0003c00000 */
[----:B------:R-:W-:Y:S02]  /*19a0*/  IMAD.MOV.U32 R14, RZ, RZ, R16 ;  /* 0x000000ffff0e7224 */ /* 0x000fe400078e0010 */
[----:B------:R-:W-:-:S07]  /*19b0*/  IMAD.MOV.U32 R15, RZ, RZ, R17 ;  /* 0x000000ffff0f7224 */ /* 0x000fce00078e0011 */
.L_x_21:
[----:B------:R-:W-:Y:S05]  /*19c0*/  BSYNC.RECONVERGENT B1 ;  /* 0x0000000000017941 */ /* 0x000fea0003800200 */
.L_x_20:
[----:B------:R-:W-:Y:S01]  /*19d0*/  SHF.R.U32.HI R0, RZ, 0x14, R15 ;  /* 0x00000014ff007819 */ /* 0x000fe2000001160f */
[----:B------:R-:W-:Y:S01]  /*19e0*/  BSSY.RECONVERGENT B1, `(.L_x_22) ;  /* 0x000000d000017945 */ /* 0x000fe20003800200 */
[----:B------:R-:W-:Y:S01]  /*19f0*/  IMAD.MOV.U32 R28, RZ, RZ, R12 ;  /* 0x000000ffff1c7224 */ /* 0x000fe200078e000c */
[----:B------:R-:W-:Y:S01]  /*1a00*/  MOV R39, R15 ;  /* 0x0000000f00277202 */ /* 0x000fe20000000f00 */
[----:B------:R-:W-:Y:S01]  /*1a10*/  IMAD.MOV.U32 R29, RZ, RZ, R13 ;  /* 0x000000ffff1d7224 */ /* 0x000fe200078e000d */
[----:B------:R-:W-:Y:S01]  /*1a20*/  LOP3.LUT R0, R0, 0x7ff, RZ, 0xc0, !PT ;  /* 0x000007ff00007812 */ /* 0x000fe200078ec0ff */
[----:B------:R-:W-:-:S04]  /*1a30*/  IMAD.MOV.U32 R38, RZ, RZ, R14 ;  /* 0x000000ffff267224 */ /* 0x000fc800078e000e */
[----:B------:R-:W-:-:S05]  /*1a40*/  VIADD R17, R0, 0xfffffc0c ;  /* 0xfffffc0c00117836 */ /* 0x000fca0000000000 */
[CC--:B------:R-:W-:Y:S02]  /*1a50*/  SHF.L.U32 R0, R14.reuse, R17.reuse, RZ ;  /* 0x000000110e007219 */ /* 0x0c0fe400000006ff */
[----:B------:R-:W-:Y:S02]  /*1a60*/  SHF.L.U64.HI R17, R14, R17, R15 ;  /* 0x000000110e117219 */ /* 0x000fe4000001020f */
[----:B------:R-:W-:Y:S02]  /*1a70*/  ISETP.NE.U32.AND P0, PT, R0, RZ, PT ;  /* 0x000000ff0000720c */ /* 0x000fe40003f05070 */
[----:B------:R-:W-:Y:S02]  /*1a80*/  MOV R0, 0x1ab0 ;  /* 0x00001ab000007802 */ /* 0x000fe40000000f00 */
[----:B------:R-:W-:-:S13]  /*1a90*/  ISETP.NE.AND.EX P0, PT, R17, -0x80000000, PT, P0 ;  /* 0x800000001100780c */ /* 0x000fda0003f05300 */
[----:B------:R-:W-:Y:S05]  /*1aa0*/  CALL.REL.NOINC `($_Z14KernelFunctionyy$__internal_accurate_pow) ;  /* 0x00000008005c7944 */ /* 0x000fea0003c00000 */
[----:B------:R-:W-:Y:S05]  /*1ab0*/  BSYNC.RECONVERGENT B1 ;  /* 0x0000000000017941 */ /* 0x000fea0003800200 */
.L_x_22:
[----:B------:R-:W-:Y:S01]  /*1ac0*/  DADD R20, R12, R14 ;  /* 0x000000000c147229 */ /* 0x000fe2000000000e */
[----:B------:R-:W0:Y:S01]  /*1ad0*/  FRND.F64.TRUNC R16, R14 ;  /* 0x0000000e00107313 */ /* 0x000e22000030d800 */
[----:B------:R-:W-:Y:S01]  /*1ae0*/  DADD R22, -RZ, -R18 ;  /* 0x00000000ff167229 */ /* 0x000fe20000000912 */
[----:B------:R-:W-:-:S04]  /*1af0*/  ISETP.GE.AND P4, PT, R15, RZ, PT ;  /* 0x000000ff0f00720c */ /* 0x000fc80003f86270 */
[----:B------:R-:W-:-:S03]  /*1b00*/  SEL R0, RZ, 0x7ff00000, !P4 ;  /* 0x7ff00000ff007807 */ /* 0x000fc60006000000 */
[----:B------:R-:W-:Y:S02]  /*1b10*/  LOP3.LUT R20, R21, 0x7ff00000, RZ, 0xc0, !PT ;  /* 0x7ff0000015147812 */ /* 0x000fe400078ec0ff */
[-C--:B------:R-:W-:Y:S02]  /*1b20*/  FSEL R21, R22, R18.reuse, !P0 ;  /* 0x0000001216157208 */ /* 0x080fe40004000000 */
[----:B------:R-:W-:Y:S02]  /*1b30*/  ISETP.NE.AND P2, PT, R20, 0x7ff00000, PT ;  /* 0x7ff000001400780c */ /* 0x000fe40003f45270 */
[-C--:B------:R-:W-:Y:S01]  /*1b40*/  FSEL R22, R23, R19.reuse, !P0 ;  /* 0x0000001317167208 */ /* 0x080fe20004000000 */
[C---:B0-----:R-:W-:Y:S01]  /*1b50*/  DSETP.NEU.AND P3, PT, R14.reuse, R16, PT ;  /* 0x000000100e00722a */ /* 0x041fe20003f6d000 */
[----:B------:R-:W-:Y:S01]  /*1b60*/  FSEL R16, R21, R18, !P1 ;  /* 0x0000001215107208 */ /* 0x000fe20004800000 */
[----:B------:R-:W-:Y:S01]  /*1b70*/  DSETP.NEU.AND P0, PT, R14, +INF , PT ;  /* 0x7ff000000e00742a */ /* 0x000fe20003f0d000 */
[----:B------:R-:W-:-:S03]  /*1b80*/  FSEL R19, R22, R19, !P1 ;  /* 0x0000001316137208 */ /* 0x000fc60004800000 */
[----:B------:R-:W-:Y:S02]  /*1b90*/  @!P1 FSEL R16, R16, RZ, !P3 ;  /* 0x000000ff10109208 */ /* 0x000fe40005800000 */
[----:B------:R-:W-:Y:S01]  /*1ba0*/  @!P1 FSEL R19, R19, -QNAN , !P3 ;  /* 0xfff8000013139808 */ /* 0x000fe20005800000 */
[----:B------:R-:W-:Y:S01]  /*1bb0*/  DSETP.NEU.AND P1, PT, R14, RZ, PT ;  /* 0x000000ff0e00722a */ /* 0x000fe20003f2d000 */
[----:B------:R-:W-:Y:S02]  /*1bc0*/  @!P2 FSEL R16, R16, RZ, P0 ;  /* 0x000000ff1010a208 */ /* 0x000fe40000000000 */
[----:B------:R-:W-:-:S03]  /*1bd0*/  @!P2 FSEL R19, R0, R19, !P0 ;  /* 0x000000130013a208 */ /* 0x000fc60004000000 */
[----:B------:R-:W-:Y:S02]  /*1be0*/  FSEL R16, R16, RZ, P1 ;  /* 0x000000ff10107208 */ /* 0x000fe40000800000 */
[----:B------:R-:W-:-:S04]  /*1bf0*/  FSEL R17, R19, 1.875, P1 ;  /* 0x3ff0000013117808 */ /* 0x000fc80000800000 */
[----:B------:R-:W0:Y:S08]  /*1c00*/  F2I.F64.TRUNC R14, R16 ;  /* 0x00000010000e7311 */ /* 0x000e30000030d100 */
[----:B0-----:R-:W0:Y:S02]  /*1c10*/  I2F.F64 R14, R14 ;  /* 0x0000000e000e7312 */ /* 0x001e240000201c00 */
[----:B0-----:R-:W-:-:S14]  /*1c20*/  DSETP.NEU.AND P0, PT, R16, R14, PT ;  /* 0x0000000e1000722a */ /* 0x001fdc0003f0d000 */
[----:B------:R-:W-:Y:S05]  /*1c30*/  @!P0 BRA `(.L_x_23) ;  /* 0x0000000000308947 */ /* 0x000fea0003800000 */
[----:B------:R-:W-:Y:S01]  /*1c40*/  DSETP.GT.AND P0, PT, R16, 1, PT ;  /* 0x3ff000001000742a */ /* 0x000fe20003f04000 */
[----:B------:R-:W-:-:S05]  /*1c50*/  IADD3 R8, P1, PT, R8, 0x1, RZ ;  /* 0x0000000108087810 */ /* 0x000fca0007f3e0ff */
[----:B------:R-:W-:Y:S01]  /*1c60*/  DSETP.LT.AND P0, PT, R16, 2, P0 ;  /* 0x400000001000742a */ /* 0x000fe20000701000 */
[----:B------:R-:W-:-:S13]  /*1c70*/  IMAD.X R11, RZ, RZ, R11, P1 ;  /* 0x000000ffff0b7224 */ /* 0x000fda00008e060b */
[----:B------:R-:W-:Y:S05]  /*1c80*/  @!P0 BRA `(.L_x_24) ;  /* 0xfffffffc00008947 */ /* 0x000fea000383ffff */
.L_x_19:
[----:B------:R-:W-:Y:S05]  /*1c90*/  BSYNC.RECONVERGENT B0 ;  /* 0x0000000000007941 */ /* 0x000fea0003800200 */
.L_x_18:
[----:B------:R-:W-:-:S05]  /*1ca0*/  IADD3 R6, P0, PT, R6, 0x1, RZ ;  /* 0x0000000106067810 */ /* 0x000fca0007f1e0ff */
[----:B------:R-:W-:Y:S01]  /*1cb0*/  IMAD.X R7, RZ, RZ, R7, P0 ;  /* 0x000000ffff077224 */ /* 0x000fe200000e0607 */
[----:B------:R-:W-:-:S04]  /*1cc0*/  ISETP.NE.U32.AND P0, PT, R6, R2, PT ;  /* 0x000000020600720c */ /* 0x000fc80003f05070 */
[----:B------:R-:W-:-:S13]  /*1cd0*/  ISETP.NE.AND.EX P0, PT, R7, R3, PT, P0 ;  /* 0x000000030700720c */ /* 0x000fda0003f05300 */
[----:B------:R-:W-:Y:S05]  /*1ce0*/  @P0 BRA `(.L_x_25) ;  /* 0xffffffe400100947 */ /* 0x000fea000383ffff */
[----:B------:R-:W-:Y:S05]  /*1cf0*/  EXIT ;  /* 0x000000000000794d */ /* 0x000fea0003800000 */
.L_x_23:
[----:B------:R-:W0:Y:S01]  /*1d00*/  S2R R0, SR_LANEID ;  /* 0x0000000000007919 */ /* 0x000e220000000000 */
[----:B------:R-:W1:Y:S01]  /*1d10*/  LDC.64 R2, c[0x4][RZ] ;  /* 0x01000000ff027b82 */ /* 0x000e620000000a00 */
[----:B------:R-:W-:Y:S01]  /*1d20*/  VOTEU.ANY UR4, UPT, PT ;  /* 0x0000000000047886 */ /* 0x000fe200038e0100 */
[----:B------:R-:W-:Y:S01]  /*1d30*/  CREDUX.MIN.S32 UR5, R9 ;  /* 0x00000000090572cc */ /* 0x000fe20000008200 */
[----:B------:R-:W-:-:S12]  /*1d40*/  UFLO.U32 UR4, UR4 ;  /* 0x00000004000472bd */ /* 0x000fd800080e0000 */
[----:B------:R-:W-:Y:S01]  /*1d50*/  IMAD.U32 R5, RZ, RZ, UR5 ;  /* 0x00000005ff057e24 */ /* 0x000fe2000f8e00ff */
[----:B0-----:R-:W-:-:S13]  /*1d60*/  ISETP.EQ.U32.AND P0, PT, R0, UR4, PT ;  /* 0x0000000400007c0c */ /* 0x001fda000bf02070 */
[----:B-1----:R-:W-:Y:S01]  /*1d70*/  @P0 REDG.E.MIN.S32.STRONG.GPU desc[UR6][R2.64], R5 ;  /* 0x000000050200098e */ /* 0x002fe2000c92e306 */
[----:B------:R-:W-:Y:S05]  /*1d80*/  EXIT ;  /* 0x000000000000794d */ /* 0x000fea0003800000 */
        .weak           $__internal_0_$__cuda_sm20_dblrcp_rn_slowpath_v3
        .type           $__internal_0_$__cuda_sm20_dblrcp_rn_slowpath_v3,@function
        .size           $__internal_0_$__cuda_sm20_dblrcp_rn_slowpath_v3,($__internal_1_$__cuda_sm20_rem_u64 - $__internal_0_$__cuda_sm20_dblrcp_rn_slowpath_v3)
$__internal_0_$__cuda_sm20_dblrcp_rn_slowpath_v3:
[----:B------:R-:W-:Y:S01]  /*1d90*/  IMAD.MOV.U32 R14, RZ, RZ, R20 ;  /* 0x000000ffff0e7224 */ /* 0x000fe200078e0014 */
[----:B------:R-:W-:Y:S01]  /*1da0*/  BSSY.RECONVERGENT B2, `(.L_x_26) ;  /* 0x0000025000027945 */ /* 0x000fe20003800200 */
[----:B------:R-:W-:-:S06]  /*1db0*/  IMAD.MOV.U32 R15, RZ, RZ, R21 ;  /* 0x000000ffff0f7224 */ /* 0x000fcc00078e0015 */
[----:B------:R-:W-:-:S14]  /*1dc0*/  DSETP.GTU.AND P0, PT, |R14|, +INF , PT ;  /* 0x7ff000000e00742a */ /* 0x000fdc0003f0c200 */
[----:B------:R-:W-:Y:S05]  /*1dd0*/  @P0 BRA `(.L_x_27) ;  /* 0x00000000007c0947 */ /* 0x000fea0003800000 */
[----:B------:R-:W-:-:S05]  /*1de0*/  LOP3.LUT R20, R21, 0x7fffffff, RZ, 0xc0, !PT ;  /* 0x7fffffff15147812 */ /* 0x000fca00078ec0ff */
[----:B------:R-:W-:-:S05]  /*1df0*/  VIADD R10, R20, 0xffffffff ;  /* 0xffffffff140a7836 */ /* 0x000fca0000000000 */
[----:B------:R-:W-:-:S13]  /*1e00*/  ISETP.GE.U32.AND P0, PT, R10, 0x7fefffff, PT ;  /* 0x7fefffff0a00780c */ /* 0x000fda0003f06070 */
[----:B------:R-:W-:Y:S01]  /*1e10*/  @P0 LOP3.LUT R17, R15, 0x7ff00000, RZ, 0x3c, !PT ;  /* 0x7ff000000f110812 */ /* 0x000fe200078e3cff */
[----:B------:R-:W-:Y:S01]  /*1e20*/  @P0 IMAD.MOV.U32 R16, RZ, RZ, RZ ;  /* 0x000000ffff100224 */ /* 0x000fe200078e00ff */
[----:B------:R-:W-:Y:S06]  /*1e30*/  @P0 BRA `(.L_x_28) ;  /* 0x00000000006c0947 */ /* 0x000fec0003800000 */
[----:B------:R-:W-:-:S13]  /*1e40*/  ISETP.GE.U32.AND P0, PT, R20, 0x1000001, PT ;  /* 0x010000011400780c */ /* 0x000fda0003f06070 */
[----:B------:R-:W-:Y:S05]  /*1e50*/  @!P0 BRA `(.L_x_29) ;  /* 0x0000000000348947 */ /* 0x000fea0003800000 */
[----:B------:R-:W-:Y:S02]  /*1e60*/  VIADD R17, R15, 0xc0200000 ;  /* 0xc02000000f117836 */ /* 0x000fe40000000000 */
[----:B------:R-:W-:Y:S02]  /*1e70*/  IMAD.MOV.U32 R16, RZ, RZ, R14 ;  /* 0x000000ffff107224 */ /* 0x000fe400078e000e */
[----:B------:R-:W0:Y:S04]  /*1e80*/  MUFU.RCP64H R19, R17 ;  /* 0x0000001100137308 */ /* 0x000e280000001800 */
[----:B0-----:R-:W-:-:S08]  /*1e90*/  DFMA R20, -R16, R18, 1 ;  /* 0x3ff000001014742b */ /* 0x001fd00000000112 */
[----:B------:R-:W-:-:S08]  /*1ea0*/  DFMA R20, R20, R20, R20 ;  /* 0x000000141414722b */ /* 0x000fd00000000014 */
[----:B------:R-:W-:-:S08]  /*1eb0*/  DFMA R20, R18, R20, R18 ;  /* 0x000000141214722b */ /* 0x000fd00000000012 */
[----:B------:R-:W-:-:S08]  /*1ec0*/  DFMA R18, -R16, R20, 1 ;  /* 0x3ff000001012742b */ /* 0x000fd00000000114 */
[----:B------:R-:W-:-:S08]  /*1ed0*/  DFMA R18, R20, R18, R20 ;  /* 0x000000121412722b */ /* 0x000fd00000000014 */
[----:B------:R-:W-:-:S08]  /*1ee0*/  DMUL R18, R18, 2.2250738585072013831e-308 ;  /* 0x0010000012127828 */ /* 0x000fd00000000000 */
[----:B------:R-:W-:-:S08]  /*1ef0*/  DFMA R14, -R14, R18, 1 ;  /* 0x3ff000000e0e742b */ /* 0x000fd00000000112 */
[----:B------:R-:W-:-:S08]  /*1f00*/  DFMA R14, R14, R14, R14 ;  /* 0x0000000e0e0e722b */ /* 0x000fd0000000000e */
[----:B------:R-:W-:Y:S01]  /*1f10*/  DFMA R16, R18, R14, R18 ;  /* 0x0000000e1210722b */ /* 0x000fe20000000012 */
[----:B------:R-:W-:Y:S10]  /*1f20*/  BRA `(.L_x_28) ;  /* 0x0000000000307947 */ /* 0x000ff40003800000 */
.L_x_29:
[----:B------:R-:W-:Y:S01]  /*1f30*/  DMUL R14, R14, 8.11296384146066816958e+31 ;  /* 0x469000000e0e7828 */ /* 0x000fe20000000000 */
[----:B------:R-:W-:-:S05]  /*1f40*/  IMAD.MOV.U32 R16, RZ, RZ, R18 ;  /* 0x000000ffff107224 */ /* 0x000fca00078e0012 */
[----:B------:R-:W0:Y:S02]  /*1f50*/  MUFU.RCP64H R17, R15 ;  /* 0x0000000f00117308 */ /* 0x000e240000001800 */
[----:B0-----:R-:W-:-:S08]  /*1f60*/  DFMA R18, -R14, R16, 1 ;  /* 0x3ff000000e12742b */ /* 0x001fd00000000110 */
[----:B------:R-:W-:-:S08]  /*1f70*/  DFMA R18, R18, R18, R18 ;  /* 0x000000121212722b */ /* 0x000fd00000000012 */
[----:B------:R-:W-:-:S08]  /*1f80*/  DFMA R18, R16, R18, R16 ;  /* 0x000000121012722b */ /* 0x000fd00000000010 */
[----:B------:R-:W-:-:S08]  /*1f90*/  DFMA R16, -R14, R18, 1 ;  /* 0x3ff000000e10742b */ /* 0x000fd00000000112 */
[----:B------:R-:W-:-:S08]  /*1fa0*/  DFMA R16, R18, R16, R18 ;  /* 0x000000101210722b */ /* 0x000fd00000000012 */
[----:B------:R-:W-:Y:S01]  /*1fb0*/  DMUL R16, R16, 8.11296384146066816958e+31 ;  /* 0x4690000010107828 */ /* 0x000fe20000000000 */
[----:B------:R-:W-:Y:S10]  /*1fc0*/  BRA `(.L_x_28) ;  /* 0x0000000000087947 */ /* 0x000ff40003800000 */
.L_x_27:
[----:B------:R-:W-:Y:S02]  /*1fd0*/  LOP3.LUT R17, R15, 0x80000, RZ, 0xfc, !PT ;  /* 0x000800000f117812 */ /* 0x000fe400078efcff */
[----:B------:R-:W-:-:S07]  /*1fe0*/  MOV R16, R14 ;  /* 0x0000000e00107202 */ /* 0x000fce0000000f00 */
.L_x_28:
[----:B------:R-:W-:Y:S05]  /*1ff0*/  BSYNC.RECONVERGENT B2 ;  /* 0x0000000000027941 */ /* 0x000fea0003800200 */
.L_x_26:
[----:B------:R-:W-:Y:S02]  /*2000*/  IMAD.MOV.U32 R14, RZ, RZ, R0 ;  /* 0x000000ffff0e7224 */ /* 0x000fe400078e0000 */
[----:B------:R-:W-:-:S04]  /*2010*/  IMAD.MOV.U32 R15, RZ, RZ, 0x0 ;  /* 0x00000000ff0f7424 */ /* 0x000fc800078e00ff */
[----:B------:R-:W-:Y:S05]  /*2020*/  RET.REL.NODEC R14 `(_Z14KernelFunctionyy) ;  /* 0xffffffdc0ef47950 */ /* 0x000fea0003c3ffff */
        .weak           $__internal_1_$__cuda_sm20_rem_u64
        .type           $__internal_1_$__cuda_sm20_rem_u64,@function
        .size           $__internal_1_$__cuda_sm20_rem_u64,($_Z14KernelFunctionyy$__internal_accurate_pow - $__internal_1_$__cuda_sm20_rem_u64)
$__internal_1_$__cuda_sm20_rem_u64:
[----:B------:R-:W0:Y:S08]  /*2030*/  I2F.U64.RP R23, R16 ;  /* 0x0000001000177312 */ /* 0x000e300000309000 */
[----:B0-----:R-:W0:Y:S02]  /*2040*/  MUFU.RCP R23, R23 ;  /* 0x0000001700177308 */ /* 0x001e240000001000 */
[----:B0-----:R-:W-:-:S06]  /*2050*/  VIADD R20, R23, 0x1ffffffe ;  /* 0x1ffffffe17147836 */ /* 0x001fcc0000000000 */
[----:B------:R-:W0:Y:S02]  /*2060*/  F2I.U64.TRUNC R20, R20 ;  /* 0x0000001400147311 */ /* 0x000e24000020d800 */
[----:B0-----:R-:W-:-:S04]  /*2070*/  IMAD.WIDE.U32 R18, R20, R16, RZ ;  /* 0x0000001014127225 */ /* 0x001fc800078e00ff */
[----:B------:R-:W-:Y:S01]  /*2080*/  IMAD R19, R20, R17, R19 ;  /* 0x0000001114137224 */ /* 0x000fe200078e0213 */
[----:B------:R-:W-:-:S03]  /*2090*/  IADD3 R25, P0, PT, RZ, -R18, RZ ;  /* 0x80000012ff197210 */ /* 0x000fc60007f1e0ff */
[----:B------:R-:W-:Y:S02]  /*20a0*/  IMAD R19, R21, R16, R19 ;  /* 0x0000001015137224 */ /* 0x000fe400078e0213 */
[----:B------:R-:W-:-:S04]  /*20b0*/  IMAD.HI.U32 R18, R20, R25, RZ ;  /* 0x0000001914127227 */ /* 0x000fc800078e00ff */
[----:B------:R-:W-:Y:S02]  /*20c0*/  IMAD.X R27, RZ, RZ, ~R19, P0 ;  /* 0x000000ffff1b7224 */ /* 0x000fe400000e0e13 */
[----:B------:R-:W-:Y:S02]  /*20d0*/  IMAD.MOV.U32 R19, RZ, RZ, R20 ;  /* 0x000000ffff137224 */ /* 0x000fe400078e0014 */
[----:B------:R-:W-:-:S04]  /*20e0*/  IMAD.WIDE.U32 R18, P0, R20, R27, R18 ;  /* 0x0000001b14127225 */ /* 0x000fc80007800012 */
[----:B------:R-:W-:-:S04]  /*20f0*/  IMAD.HI.U32 R18, P1, R21, R25, R18 ;  /* 0x0000001915127227 */ /* 0x000fc80007820012 */
[CC--:B------:R-:W-:Y:S02]  /*2100*/  IMAD R19, R21.reuse, R27.reuse, RZ ;  /* 0x0000001b15137224 */ /* 0x0c0fe400078e02ff */
[----:B------:R-:W-:-:S03]  /*2110*/  IMAD.HI.U32 R27, R21, R27, RZ ;  /* 0x0000001b151b7227 */ /* 0x000fc600078e00ff */
[----:B------:R-:W-:Y:S01]  /*2120*/  IADD3 R19, P2, PT, R19, R18, RZ ;  /* 0x0000001213137210 */ /* 0x000fe20007f5e0ff */
[----:B------:R-:W-:-:S04]  /*2130*/  IMAD.X R18, R27, 0x1, R21, P0 ;  /* 0x000000011b127824 */ /* 0x000fc800000e0615 */
[----:B------:R-:W-:Y:S01]  /*2140*/  IMAD.WIDE.U32 R20, R19, R16, RZ ;  /* 0x0000001013147225 */ /* 0x000fe200078e00ff */
[----:B------:R-:W-:-:S03]  /*2150*/  IADD3.X R23, PT, PT, RZ, RZ, R18, P2, P1 ;  /* 0x000000ffff177210 */ /* 0x000fc600017e2412 */
[----:B------:R-:W-:Y:S01]  /*2160*/  IMAD R18, R19, R17, R21 ;  /* 0x0000001113127224 */ /* 0x000fe200078e0215 */
[----:B------:R-:W-:-:S03]  /*2170*/  IADD3 R21, P0, PT, RZ, -R20, RZ ;  /* 0x80000014ff157210 */ /* 0x000fc60007f1e0ff */
[----:B------:R-:W-:Y:S02]  /*2180*/  IMAD R20, R23, R16, R18 ;  /* 0x0000001017147224 */ /* 0x000fe400078e0212 */
[----:B------:R-:W-:-:S04]  /*2190*/  IMAD.HI.U32 R18, R19, R21, RZ ;  /* 0x0000001513127227 */ /* 0x000fc800078e00ff */
[----:B------:R-:W-:-:S04]  /*21a0*/  IMAD.X R20, RZ, RZ, ~R20, P0 ;  /* 0x000000ffff147224 */ /* 0x000fc800000e0e14 */
[----:B------:R-:W-:-:S04]  /*21b0*/  IMAD.WIDE.U32 R18, P0, R19, R20, R18 ;  /* 0x0000001413127225 */ /* 0x000fc80007800012 */
[----:B------:R-:W-:-:S04]  /*21c0*/  IMAD.HI.U32 R18, P1, R23, R21, R18 ;  /* 0x0000001517127227 */ /* 0x000fc80007820012 */
[CC--:B------:R-:W-:Y:S02]  /*21d0*/  IMAD R21, R23.reuse, R20.reuse, RZ ;  /* 0x0000001417157224 */ /* 0x0c0fe400078e02ff */
[----:B------:R-:W-:-:S03]  /*21e0*/  IMAD.HI.U32 R20, R23, R20, RZ ;  /* 0x0000001417147227 */ /* 0x000fc600078e00ff */
[----:B------:R-:W-:Y:S01]  /*21f0*/  IADD3 R21, P2, PT, R21, R18, RZ ;  /* 0x0000001215157210 */ /* 0x000fe20007f5e0ff */
[----:B------:R-:W-:Y:S02]  /*2200*/  IMAD.X R23, R20, 0x1, R23, P0 ;  /* 0x0000000114177824 */ /* 0x000fe400000e0617 */
[----:B------:R-:W-:Y:S02]  /*2210*/  IMAD.MOV.U32 R19, RZ, RZ, RZ ;  /* 0x000000ffff137224 */ /* 0x000fe400078e00ff */
[----:B------:R-:W-:Y:S01]  /*2220*/  IMAD.HI.U32 R18, R21, R30, RZ ;  /* 0x0000001e15127227 */ /* 0x000fe200078e00ff */
[----:B------:R-:W-:-:S03]  /*2230*/  IADD3.X R23, PT, PT, RZ, RZ, R23, P2, P1 ;  /* 0x000000ffff177210 */ /* 0x000fc600017e2417 */
[----:B------:R-:W-:-:S04]  /*2240*/  IMAD.WIDE.U32 R18, R21, R39, R18 ;  /* 0x0000002715127225 */ /* 0x000fc800078e0012 */
[C---:B------:R-:W-:Y:S02]  /*2250*/  IMAD R21, R23.reuse, R39, RZ ;  /* 0x0000002717157224 */ /* 0x040fe400078e02ff */
[----:B------:R-:W-:-:S04]  /*2260*/  IMAD.HI.U32 R18, P0, R23, R30, R18 ;  /* 0x0000001e17127227 */ /* 0x000fc80007800012 */
[----:B------:R-:W-:Y:S01]  /*2270*/  IMAD.HI.U32 R20, R23, R39, RZ ;  /* 0x0000002717147227 */ /* 0x000fe200078e00ff */
[----:B------:R-:W-:-:S03]  /*2280*/  IADD3 R21, P1, PT, R21, R18, RZ ;  /* 0x0000001215157210 */ /* 0x000fc60007f3e0ff */
[----:B------:R-:W-:Y:S02]  /*2290*/  IMAD.X R20, RZ, RZ, R20, P0 ;  /* 0x000000ffff147224 */ /* 0x000fe400000e0614 */
[----:B------:R-:W-:-:S03]  /*22a0*/  IMAD.WIDE.U32 R18, R21, R16, RZ ;  /* 0x0000001015127225 */ /* 0x000fc600078e00ff */
[----:B------:R-:W-:Y:S01]  /*22b0*/  IADD3.X R23, PT, PT, RZ, R20, RZ, P1, !PT ;  /* 0x00000014ff177210 */ /* 0x000fe20000ffe4ff */
[----:B------:R-:W-:Y:S01]  /*22c0*/  IMAD R21, R21, R17, R19 ;  /* 0x0000001115157224 */ /* 0x000fe200078e0213 */
[----:B------:R-:W-:-:S03]  /*22d0*/  IADD3 R25, P1, PT, -R18, R30, RZ ;  /* 0x0000001e12197210 */ /* 0x000fc60007f3e1ff */
[-C--:B------:R-:W-:Y:S01]  /*22e0*/  IMAD R18, R23, R16.reuse, R21 ;  /* 0x0000001017127224 */ /* 0x080fe200078e0215 */
[----:B------:R-:W-:-:S03]  /*22f0*/  ISETP.GE.U32.AND P0, PT, R25, R16, PT ;  /* 0x000000101900720c */ /* 0x000fc60003f06070 */
[----:B------:R-:W-:Y:S01]  /*2300*/  IMAD.X R23, R39, 0x1, ~R18, P1 ;  /* 0x0000000127177824 */ /* 0x000fe200008e0e12 */
[----:B------:R-:W-:-:S04]  /*2310*/  IADD3 R19, P1, PT, -R16, R25, RZ ;  /* 0x0000001910137210 */ /* 0x000fc80007f3e1ff */
[C---:B------:R-:W-:Y:S01]  /*2320*/  ISETP.GE.U32.AND.EX P0, PT, R23.reuse, R17, PT, P0 ;  /* 0x000000111700720c */ /* 0x040fe20003f06100 */
[----:B------:R-:W-:Y:S01]  /*2330*/  IMAD.X R21, R23, 0x1, ~R17, P1 ;  /* 0x0000000117157824 */ /* 0x000fe200008e0e11 */
[C---:B------:R-:W-:Y:S02]  /*2340*/  ISETP.NE.U32.AND P1, PT, R16.reuse, RZ, PT ;  /* 0x000000ff1000720c */ /* 0x040fe40003f25070 */
[----:B------:R-:W-:Y:S02]  /*2350*/  SEL R19, R19, R25, P0 ;  /* 0x0000001913137207 */ /* 0x000fe40000000000 */
[----:B------:R-:W-:Y:S01]  /*2360*/  SEL R21, R21, R23, P0 ;  /* 0x0000001715157207 */ /* 0x000fe20000000000 */
[----:B------:R-:W-:Y:S01]  /*2370*/  IMAD.MOV.U32 R23, RZ, RZ, 0x0 ;  /* 0x00000000ff177424 */ /* 0x000fe200078e00ff */
[----:B------:R-:W-:Y:S02]  /*2380*/  IADD3 R28, P2, PT, -R16, R19, RZ ;  /* 0x00000013101c7210 */ /* 0x000fe40007f5e1ff */
[----:B------:R-:W-:-:S02]  /*2390*/  ISETP.GE.U32.AND P0, PT, R19, R16, PT ;  /* 0x000000101300720c */ /* 0x000fc40003f06070 */
[----:B------:R-:W-:Y:S01]  /*23a0*/  ISETP.NE.AND.EX P1, PT, R17, RZ, PT, P1 ;  /* 0x000000ff1100720c */ /* 0x000fe20003f25310 */
[C---:B------:R-:W-:Y:S01]  /*23b0*/  IMAD.X R29, R21.reuse, 0x1, ~R17, P2 ;  /* 0x00000001151d7824 */ /* 0x040fe200010e0e11 */
[----:B------:R-:W-:-:S04]  /*23c0*/  ISETP.GE.U32.AND.EX P0, PT, R21, R17, PT, P0 ;  /* 0x000000111500720c */ /* 0x000fc80003f06100 */
[----:B------:R-:W-:Y:S02]  /*23d0*/  SEL R28, R28, R19, P0 ;  /* 0x000000131c1c7207 */ /* 0x000fe40000000000 */
[----:B------:R-:W-:Y:S02]  /*23e0*/  SEL R29, R29, R21, P0 ;  /* 0x000000151d1d7207 */ /* 0x000fe40000000000 */
[----:B------:R-:W-:Y:S02]  /*23f0*/  SEL R28, R28, 0xffffffff, P1 ;  /* 0xffffffff1c1c7807 */ /* 0x000fe40000800000 */
[----:B------:R-:W-:Y:S01]  /*2400*/  SEL R29, R29, 0xffffffff, P1 ;  /* 0xffffffff1d1d7807 */ /* 0x000fe20000800000 */
[----:B------:R-:W-:Y:S06]  /*2410*/  RET.REL.NODEC R22 `(_Z14KernelFunctionyy) ;  /* 0xffffffd816f87950 */ /* 0x000fec0003c3ffff */
        .type           $_Z14KernelFunctionyy$__internal_accurate_pow,@function
        .size           $_Z14KernelFunctionyy$__internal_accurate_pow,(.L_x_34 - $_Z14KernelFunctionyy$__internal_accurate_pow)
$_Z14KernelFunctionyy$__internal_accurate_pow:
[----:B------:R-:W-:Y:S01]  /*2420*/  ISETP.GT.U32.AND P2, PT, R29, 0xfffff, PT ;  /* 0x000fffff1d00780c */ /* 0x000fe20003f44070 */
[--C-:B------:R-:W-:Y:S01]  /*2430*/  IMAD.MOV.U32 R16, RZ, RZ, R29.reuse ;  /* 0x000000ffff107224 */ /* 0x100fe200078e001d */
[----:B------:R-:W-:Y:S01]  /*2440*/  UMOV UR4, 0x7d2cafe2 ;  /* 0x7d2cafe200047882 */ /* 0x000fe20000000000 */
[----:B------:R-:W-:Y:S01]  /*2450*/  IMAD.MOV.U32 R22, RZ, RZ, R28 ;  /* 0x000000ffff167224 */ /* 0x000fe200078e001c */
[----:B------:R-:W-:Y:S01]  /*2460*/  UMOV UR5, 0x3eb0f5ff ;  /* 0x3eb0f5ff00057882 */ /* 0x000fe20000000000 */
[----:B------:R-:W-:Y:S01]  /*2470*/  SHF.R.U32.HI R36, RZ, 0x14, R29 ;  /* 0x00000014ff247819 */ /* 0x000fe2000001161d */
[----:B------:R-:W-:Y:S01]  /*2480*/  UMOV UR8, 0x3b39803f ;  /* 0x3b39803f00087882 */ /* 0x000fe20000000000 */
[----:B------:R-:W-:-:S06]  /*2490*/  UMOV UR9, 0x3c7abc9e ;  /* 0x3c7abc9e00097882 */ /* 0x000fcc0000000000 */
[----:B------:R-:W-:-:S10]  /*24a0*/  @!P2 DMUL R26, R28, 1.80143985094819840000e+16 ;  /* 0x435000001c1aa828 */ /* 0x000fd40000000000 */
[----:B------:R-:W-:Y:S01]  /*24b0*/  @!P2 IMAD.MOV.U32 R16, RZ, RZ, R27 ;  /* 0x000000ffff10a224 */ /* 0x000fe200078e001b */
[----:B------:R-:W-:Y:S01]  /*24c0*/  @!P2 LEA.HI R36, R27, 0xffffffca, RZ, 0xc ;  /* 0xffffffca1b24a811 */ /* 0x000fe200078f60ff */
[----:B------:R-:W-:-:S03]  /*24d0*/  @!P2 IMAD.MOV.U32 R22, RZ, RZ, R26 ;  /* 0x000000ffff16a224 */ /* 0x000fc600078e001a */
[----:B------:R-:W-:-:S04]  /*24e0*/  LOP3.LUT R16, R16, 0x800fffff, RZ, 0xc0, !PT ;  /* 0x800fffff10107812 */ /* 0x000fc800078ec0ff */
[----:B------:R-:W-:Y:S02]  /*24f0*/  LOP3.LUT R23, R16, 0x3ff00000, RZ, 0xfc, !PT ;  /* 0x3ff0000010177812 */ /* 0x000fe400078efcff */
[----:B------:R-:W-:Y:S02]  /*2500*/  MOV R16, RZ ;  /* 0x000000ff00107202 */ /* 0x000fe40000000f00 */
[----:B------:R-:W-:-:S13]  /*2510*/  ISETP.GE.U32.AND P3, PT, R23, 0x3ff6a09f, PT ;  /* 0x3ff6a09f1700780c */ /* 0x000fda0003f66070 */
[----:B------:R-:W-:-:S04]  /*2520*/  @P3 VIADD R17, R23, 0xfff00000 ;  /* 0xfff0000017113836 */ /* 0x000fc80000000000 */
        /* <DEDUP_REMOVED lines=12> */
[----:B------:R-:W-:Y:S01]  /*25f0*/  DFMA R18, R22, -R16, R18 ;  /* 0x800000101612722b */ /* 0x000fe20000000012 */
[----:B------:R-:W-:Y:S02]  /*2600*/  IMAD.MOV.U32 R22, RZ, RZ, 0x41ad3b5a ;  /* 0x41ad3b5aff167424 */ /* 0x000fe400078e00ff */
[----:B------:R-:W-:-:S05]  /*2610*/  IMAD.MOV.U32 R23, RZ, RZ, 0x3ed0f5d2 ;  /* 0x3ed0f5d2ff177424 */ /* 0x000fca00078e00ff */
[----:B------:R-:W-:Y:S02]  /*2620*/  DMUL R18, R20, R18 ;  /* 0x0000001214127228 */ /* 0x000fe40000000000 */
        /* <DEDUP_REMOVED lines=18> */
[----:B------:R-:W-:-:S08]  /*2750*/  DFMA R20, R24, R22, UR4 ;  /* 0x0000000418147e2b */ /* 0x000fd00008000016 */
[----:B------:R-:W-:Y:S01]  /*2760*/  DADD R26, -R20, UR4 ;  /* 0x00000004141a7e29 */ /* 0x000fe20008000100 */
[----:B------:R-:W-:Y:S01]  /*2770*/  UMOV UR4, 0xb9e7b0 ;  /* 0x00b9e7b000047882 */ /* 0x000fe20000000000 */
[----:B------:R-:W-:-:S06]  /*2780*/  UMOV UR5, 0x3c46a4cb ;  /* 0x3c46a4cb00057882 */ /* 0x000fcc0000000000 */
[----:B------:R-:W-:Y:S02]  /*2790*/  DFMA R22, R24, R22, R26 ;  /* 0x000000161816722b */ /* 0x000fe4000000001a */
[----:B------:R-:W-:Y:S01]  /*27a0*/  DMUL R24, R16, R16 ;  /* 0x0000001010187228 */ /* 0x000fe20000000000 */
[----:B------:R-:W-:Y:S02]  /*27b0*/  VIADD R27, R19, 0x100000 ;  /* 0x00100000131b7836 */ /* 0x000fe40000000000 */
[----:B------:R-:W-:-:S03]  /*27c0*/  IMAD.MOV.U32 R26, RZ, RZ, R18 ;  /* 0x000000ffff1a7224 */ /* 0x000fc600078e0012 */
[----:B------:R-:W-:Y:S01]  /*27d0*/  DADD R22, R22, -UR4 ;  /* 0x8000000416167e29 */ /* 0x000fe20008000000 */
[----:B------:R-:W-:Y:S01]  /*27e0*/  UMOV UR4, 0x80000000 ;  /* 0x8000000000047882 */ /* 0x000fe20000000000 */
[----:B------:R-:W-:Y:S01]  /*27f0*/  DFMA R28, R16, R16, -R24 ;  /* 0x00000010101c722b */ /* 0x000fe20000000818 */
[----:B------:R-:W-:-:S07]  /*2800*/  UMOV UR5, 0x43300000 ;  /* 0x4330000000057882 */ /* 0x000fce0000000000 */
[C---:B------:R-:W-:Y:S02]  /*2810*/  DFMA R26, R16.reuse, R26, R28 ;  /* 0x0000001a101a722b */ /* 0x040fe4000000001c */
[----:B------:R-:W-:-:S08]  /*2820*/  DMUL R28, R16, R24 ;  /* 0x00000018101c7228 */ /* 0x000fd00000000000 */
[----:B------:R-:W-:-:S08]  /*2830*/  DFMA R30, R16, R24, -R28 ;  /* 0x00000018101e722b */ /* 0x000fd0000000081c */
[----:B------:R-:W-:Y:S02]  /*2840*/  DFMA R30, R18, R24, R30 ;  /* 0x00000018121e722b */ /* 0x000fe4000000001e */
[----:B------:R-:W-:-:S06]  /*2850*/  DADD R24, R20, R22 ;  /* 0x0000000014187229 */ /* 0x000fcc0000000016 */
[----:B------:R-:W-:Y:S02]  /*2860*/  DFMA R26, R16, R26, R30 ;  /* 0x0000001a101a722b */ /* 0x000fe4000000001e */
[----:B------:R-:W-:-:S08]  /*2870*/  DADD R30, R20, -R24 ;  /* 0x00000000141e7229 */ /* 0x000fd00000000818 */
[----:B------:R-:W-:Y:S02]  /*2880*/  DADD R30, R22, R30 ;  /* 0x00000000161e7229 */ /* 0x000fe4000000001e */
[----:B------:R-:W-:-:S08]  /*2890*/  DMUL R22, R24, R28 ;  /* 0x0000001c18167228 */ /* 0x000fd00000000000 */
[----:B------:R-:W-:-:S08]  /*28a0*/  DFMA R20, R24, R28, -R22 ;  /* 0x0000001c1814722b */ /* 0x000fd00000000816 */
[----:B------:R-:W-:-:S08]  /*28b0*/  DFMA R20, R24, R26, R20 ;  /* 0x0000001a1814722b */ /* 0x000fd00000000014 */
[----:B------:R-:W-:-:S08]  /*28c0*/  DFMA R30, R30, R28, R20 ;  /* 0x0000001c1e1e722b */ /* 0x000fd00000000014 */
[----:B------:R-:W-:-:S08]  /*28d0*/  DADD R24, R22, R30 ;  /* 0x0000000016187229 */ /* 0x000fd0000000001e */
[--C-:B------:R-:W-:Y:S02]  /*28e0*/  DADD R20, R16, R24.reuse ;  /* 0x0000000010147229 */ /* 0x100fe40000000018 */
[----:B------:R-:W-:-:S06]  /*28f0*/  DADD R22, R22, -R24 ;  /* 0x0000000016167229 */ /* 0x000fcc0000000818 */
[----:B------:R-:W-:Y:S02]  /*2900*/  DADD R16, R16, -R20 ;  /* 0x0000000010107229 */ /* 0x000fe40000000814 */
[----:B------:R-:W-:-:S06]  /*2910*/  DADD R22, R30, R22 ;  /* 0x000000001e167229 */ /* 0x000fcc0000000016 */
[----:B------:R-:W-:-:S08]  /*2920*/  DADD R16, R24, R16 ;  /* 0x0000000018107229 */ /* 0x000fd00000000010 */
[----:B------:R-:W-:Y:S01]  /*2930*/  DADD R16, R22, R16 ;  /* 0x0000000016107229 */ /* 0x000fe20000000010 */
[C---:B------:R-:W-:Y:S02]  /*2940*/  VIADD R22, R36.reuse, 0xfffffc01 ;  /* 0xfffffc0124167836 */ /* 0x040fe40000000000 */
[----:B------:R-:W-:-:S05]  /*2950*/  @P3 VIADD R22, R36, 0xfffffc02 ;  /* 0xfffffc0224163836 */ /* 0x000fca0000000000 */
[----:B------:R-:W-:Y:S01]  /*2960*/  DADD R24, R18, R16 ;  /* 0x0000000012187229 */ /* 0x000fe20000000010 */
[----:B------:R-:W-:Y:S01]  /*2970*/  LOP3.LUT R18, R22, 0x80000000, RZ, 0x3c, !PT ;  /* 0x8000000016127812 */ /* 0x000fe200078e3cff */
[----:B------:R-:W-:-:S06]  /*2980*/  IMAD.MOV.U32 R19, RZ, RZ, 0x43300000 ;  /* 0x43300000ff137424 */ /* 0x000fcc00078e00ff */
[----:B------:R-:W-:Y:S02]  /*2990*/  DADD R22, R20, R24 ;  /* 0x0000000014167229 */ /* 0x000fe40000000018 */
[----:B------:R-:W-:Y:S01]  /*29a0*/  DADD R18, R18, -UR4 ;  /* 0x8000000412127e29 */ /* 0x000fe20008000000 */
[----:B------:R-:W-:Y:S01]  /*29b0*/  UMOV UR4, 0xfefa39ef ;  /* 0xfefa39ef00047882 */ /* 0x000fe20000000000 */
[----:B------:R-:W-:-:S04]  /*29c0*/  UMOV UR5, 0x3fe62e42 ;  /* 0x3fe62e4200057882 */ /* 0x000fc80000000000 */
[--C-:B------:R-:W-:Y:S02]  /*29d0*/  DADD R26, R20, -R22.reuse ;  /* 0x00000000141a7229 */ /* 0x100fe40000000816 */
[----:B------:R-:W-:-:S06]  /*29e0*/  DFMA R16, R18, UR4, R22 ;  /* 0x0000000412107c2b */ /* 0x000fcc0008000016 */
[----:B------:R-:W-:Y:S02]  /*29f0*/  DADD R26, R24, R26 ;  /* 0x00000000181a7229 */ /* 0x000fe4000000001a */
[----:B------:R-:W-:Y:S01]  /*2a00*/  DFMA R20, R18, -UR4, R16 ;  /* 0x8000000412147c2b */ /* 0x000fe20008000010 */
[----:B------:R-:W-:Y:S01]  /*2a10*/  LOP3.LUT R25, R39, 0xff0fffff, RZ, 0xc0, !PT ;  /* 0xff0fffff27197812 */ /* 0x000fe200078ec0ff */
[----:B------:R-:W-:-:S06]  /*2a20*/  IMAD.MOV.U32 R24, RZ, RZ, R38 ;  /* 0x000000ffff187224 */ /* 0x000fcc00078e0026 */
[----:B------:R-:W-:-:S08]  /*2a30*/  DADD R20, -R22, R20 ;  /* 0x0000000016147229 */ /* 0x000fd00000000114 */
[----:B------:R-:W-:-:S08]  /*2a40*/  DADD R20, R26, -R20 ;  /* 0x000000001a147229 */ /* 0x000fd00000000814 */
[----:B------:R-:W-:Y:S01]  /*2a50*/  DFMA R18, R18, UR8, R20 ;  /* 0x0000000812127c2b */ /* 0x000fe20008000014 */
[----:B------:R-:W-:-:S05]  /*2a60*/  IMAD.SHL.U32 R20, R39, 0x2, RZ ;  /* 0x0000000227147824 */ /* 0x000fca00078e00ff */
[----:B------:R-:W-:Y:S02]  /*2a70*/  ISETP.GT.U32.AND P2, PT, R20, -0x2000001, PT ;  /* 0xfdffffff1400780c */ /* 0x000fe40003f44070 */
[----:B------:R-:W-:Y:S02]  /*2a80*/  DADD R20, R16, R18 ;  /* 0x0000000010147229 */ /* 0x000fe40000000012 */
[----:B------:R-:W-:-:S06]  /*2a90*/  SEL R25, R25, R39, P2 ;  /* 0x0000002719197207 */ /* 0x000fcc0001000000 */
[----:B------:R-:W-:Y:S02]  /*2aa0*/  DADD R16, R16, -R20 ;  /* 0x0000000010107229 */ /* 0x000fe40000000814 */
[----:B------:R-:W-:-:S06]  /*2ab0*/  DMUL R26, R20, R24 ;  /* 0x00000018141a7228 */ /* 0x000fcc0000000000 */
[----:B------:R-:W-:Y:S02]  /*2ac0*/  DADD R16, R18, R16 ;  /* 0x0000000012107229 */ /* 0x000fe40000000010 */
[----:B------:R-:W-:-:S08]  /*2ad0*/  DFMA R20, R20, R24, -R26 ;  /* 0x000000181414722b */ /* 0x000fd0000000081a */
[----:B------:R-:W-:Y:S01]  /*2ae0*/  DFMA R24, R16, R24, R20 ;  /* 0x000000181018722b */ /* 0x000fe20000000014 */
[----:B------:R-:W-:Y:S01]  /*2af0*/  IMAD.MOV.U32 R16, RZ, RZ, 0x652b82fe ;  /* 0x652b82feff107424 */ /* 0x000fe200078e00ff */
[----:B------:R-:W-:-:S06]  /*2b00*/  MOV R17, 0x3ff71547 ;  /* 0x3ff7154700117802 */ /* 0x000fcc0000000f00 */
[----:B------:R-:W-:-:S08]  /*2b10*/  DADD R18, R26, R24 ;  /* 0x000000001a127229 */ /* 0x000fd00000000018 */
[----:B------:R-:W-:Y:S02]  /*2b20*/  DFMA R16, R18, R16, 6.75539944105574400000e+15 ;  /* 0x433800001210742b */ /* 0x000fe40000000010 */
[----:B------:R-:W-:Y:S01]  /*2b30*/  FSETP.GEU.AND P2, PT, |R19|, 4.1917929649353027344, PT ;  /* 0x4086232b1300780b */ /* 0x000fe20003f4e200 */
[----:B------:R-:W-:-:S05]  /*2b40*/  DADD R26, R26, -R18 ;  /* 0x000000001a1a7229 */ /* 0x000fca0000000812 */
[----:B------:R-:W-:-:S03]  /*2b50*/  DADD R20, R16, -6.75539944105574400000e+15 ;  /* 0xc338000010147429 */ /* 0x000fc60000000000 */
[----:B------:R-:W-:-:S05]  /*2b60*/  DADD R24, R24, R26 ;  /* 0x0000000018187229 */ /* 0x000fca000000001a */
[----:B------:R-:W-:Y:S01]  /*2b70*/  DFMA R22, R20, -UR4, R18 ;  /* 0x8000000414167c2b */ /* 0x000fe20008000012 */
[----:B------:R-:W-:Y:S01]  /*2b80*/  UMOV UR4, 0x3b39803f ;  /* 0x3b39803f00047882 */ /* 0x000fe20000000000 */
[----:B------:R-:W-:-:S06]  /*2b90*/  UMOV UR5, 0x3c7abc9e ;  /* 0x3c7abc9e00057882 */ /* 0x000fcc0000000000 */
[----:B------:R-:W-:Y:S01]  /*2ba0*/  DFMA R22, R20, -UR4, R22 ;  /* 0x8000000414167c2b */ /* 0x000fe20008000016 */
[----:B------:R-:W-:Y:S01]  /*2bb0*/  UMOV UR4, 0x69ce2bdf ;  /* 0x69ce2bdf00047882 */ /* 0x000fe20000000000 */
[----:B------:R-:W-:Y:S01]  /*2bc0*/  IMAD.MOV.U32 R20, RZ, RZ, -0x35dec16 ;  /* 0xfca213eaff147424 */ /* 0x000fe200078e00ff */
[----:B------:R-:W-:Y:S01]  /*2bd0*/  UMOV UR5, 0x3e5ade15 ;  /* 0x3e5ade1500057882 */ /* 0x000fe20000000000 */
        /* <DEDUP_REMOVED lines=26> */
[----:B------:R-:W-:-:S08]  /*2d80*/  DFMA R20, R22, R20, 1 ;  /* 0x3ff000001614742b */ /* 0x000fd00000000014 */
[----:B------:R-:W-:-:S10]  /*2d90*/  DFMA R20, R22, R20, 1 ;  /* 0x3ff000001614742b */ /* 0x000fd40000000014 */
[----:B------:R-:W-:Y:S02]  /*2da0*/  IMAD R23, R16, 0x100000, R21 ;  /* 0x0010000010177824 */ /* 0x000fe400078e0215 */
[----:B------:R-:W-:Y:S01]  /*2db0*/  IMAD.MOV.U32 R22, RZ, RZ, R20 ;  /* 0x000000ffff167224 */ /* 0x000fe200078e0014 */
[----:B------:R-:W-:Y:S06]  /*2dc0*/  @!P2 BRA `(.L_x_30) ;  /* 0x000000000030a947 */ /* 0x000fec0003800000 */
[----:B------:R-:W-:Y:S01]  /*2dd0*/  FSETP.GEU.AND P3, PT, |R19|, 4.2275390625, PT ;  /* 0x408748001300780b */ /* 0x000fe20003f6e200 */
[C---:B------:R-:W-:Y:S02]  /*2de0*/  DADD R22, R18.reuse, +INF ;  /* 0x7ff0000012167429 */ /* 0x040fe40000000000 */
[----:B------:R-:W-:-:S08]  /*2df0*/  DSETP.GEU.AND P2, PT, R18, RZ, PT ;  /* 0x000000ff1200722a */ /* 0x000fd00003f4e000 */
[----:B------:R-:W-:Y:S02]  /*2e00*/  FSEL R22, R22, RZ, P2 ;  /* 0x000000ff16167208 */ /* 0x000fe40001000000 */
[----:B------:R-:W-:Y:S02]  /*2e10*/  @!P3 LEA.HI R17, R16, R16, RZ, 0x1 ;  /* 0x000000101011b211 */ /* 0x000fe400078f08ff */
[----:B------:R-:W-:Y:S02]  /*2e20*/  FSEL R23, R23, RZ, P2 ;  /* 0x000000ff17177208 */ /* 0x000fe40001000000 */
[----:B------:R-:W-:-:S05]  /*2e30*/  @!P3 SHF.R.S32.HI R17, RZ, 0x1, R17 ;  /* 0x00000001ff11b819 */ /* 0x000fca0000011411 */
[----:B------:R-:W-:Y:S02]  /*2e40*/  @!P3 IMAD.IADD R16, R16, 0x1, -R17 ;  /* 0x000000011010b824 */ /* 0x000fe400078e0a11 */
[----:B------:R-:W-:-:S03]  /*2e50*/  @!P3 IMAD R21, R17, 0x100000, R21 ;  /* 0x001000001115b824 */ /* 0x000fc600078e0215 */
[----:B------:R-:W-:Y:S01]  /*2e60*/  @!P3 LEA R17, R16, 0x3ff00000, 0x14 ;  /* 0x3ff000001011b811 */ /* 0x000fe200078ea0ff */
[----:B------:R-:W-:-:S06]  /*2e70*/  @!P3 IMAD.MOV.U32 R16, RZ, RZ, RZ ;  /* 0x000000ffff10b224 */ /* 0x000fcc00078e00ff */
[----:B------:R-:W-:-:S11]  /*2e80*/  @!P3 DMUL R22, R20, R16 ;  /* 0x000000101416b228 */ /* 0x000fd60000000000 */
.L_x_30:
[----:B------:R-:W-:Y:S01]  /*2e90*/  DFMA R24, R24, R22, R22 ;  /* 0x000000161818722b */ /* 0x000fe20000000016 */
[----:B------:R-:W-:Y:S01]  /*2ea0*/  IMAD.MOV.U32 R16, RZ, RZ, R0 ;  /* 0x000000ffff107224 */ /* 0x000fe200078e0000 */
[----:B------:R-:W-:Y:S01]  /*2eb0*/  DSETP.NEU.AND P2, PT, |R22|, +INF , PT ;  /* 0x7ff000001600742a */ /* 0x000fe20003f4d200 */
[----:B------:R-:W-:-:S07]  /*2ec0*/  IMAD.MOV.U32 R17, RZ, RZ, 0x0 ;  /* 0x00000000ff117424 */ /* 0x000fce00078e00ff */
[----:B------:R-:W-:Y:S02]  /*2ed0*/  FSEL R18, R22, R24, !P2 ;  /* 0x0000001816127208 */ /* 0x000fe40005000000 */
[----:B------:R-:W-:Y:S01]  /*2ee0*/  FSEL R19, R23, R25, !P2 ;  /* 0x0000001917137208 */ /* 0x000fe20005000000 */
[----:B------:R-:W-:Y:S06]  /*2ef0*/  RET.REL.NODEC R16 `(_Z14KernelFunctionyy) ;  /* 0xffffffd010407950 */ /* 0x000fec0003c3ffff */
.L_x_31:
[----:B------:R-:W-:-:S00]  /*2f00*/  BRA `(.L_x_31) ;  /* 0xfffffffc00fc7947 */ /* 0x000fc0000383ffff */
[----:B------:R-:W-:-:S00]  /*2f10*/  NOP ;  /* 0x0000000000007918 */ /* 0x000fc00000000000 */
        /* <DEDUP_REMOVED lines=14> */
.L_x_34:


//--------------------- .nv.shared.reserved.0     --------------------------
	.section	.nv.shared.reserved.0,"aw",@nobits
	.weak		__nv_reservedSMEM_offset_0_alias
	.size		__nv_reservedSMEM_offset_0_alias, 0, 64
	.other		__nv_reservedSMEM_offset_0_alias,@"STO_CUDA_RESERVED_SHARED STV_DEFAULT"
__nv_reservedSMEM_offset_0_alias:
	.zero		0
	.zero		64


//--------------------- .nv.global                --------------------------
	.section	.nv.global,"aw",@nobits
	.align	4
.nv.global:
	.type		device_offset,@object
	.size		device_offset,(.L_0 - device_offset)
device_offset:
	.zero		4
.L_0:


//--------------------- .nv.constant0._Z14KernelFunctionyy --------------------------
	.section	.nv.constant0._Z14KernelFunctionyy,"a",@progbits
	.sectionflags	@""
	.align	4
.nv.constant0._Z14KernelFunctionyy:
	.zero		912


//--------------------- SYMBOLS --------------------------

	.type		.nv.reservedSmem.offset0,@object
	.size		.nv.reservedSmem.offset0,0x4
